	.target	sm_90a

	.elftype	@"ET_EXEC"


//--------------------- .note.nv.tkinfo           --------------------------
	.section	.note.nv.tkinfo,"",@"SHT_NOTE"
	.sectionflags	@"SHF_NOTE_NV_TKINFO"
	.tkinfo
        /*0018*/ 	.word	0x00000002
        /*0030*/ 	.string	""
        /*0030*/ 	.string	"ptxas"
        /*0030*/ 	.string	"Cuda compilation tools, release 13.0, V13.0.88"
        /*0030*/ 	.string	"Build cuda_13.0.r13.0/compiler.36424714_0"
        /*0030*/ 	.string	"-arch sm_90a -m 64 "



//--------------------- .note.nv.cuinfo           --------------------------
	.section	.note.nv.cuinfo,"",@"SHT_NOTE"
	.sectionflags	@"SHF_NOTE_NV_CUINFO"
        /*0018*/ 	.short	0x0002
        /*001a*/ 	.short	0x005a
        /*001c*/ 	.short	0x0082
	.zero		2


//--------------------- .nv.info                  --------------------------
	.section	.nv.info,"",@"SHT_CUDA_INFO"
	.align	4


	//----- nvinfo : EIATTR_REGCOUNT
	.align		4
        /*0000*/ 	.byte	0x04, 0x2f
        /*0002*/ 	.short	(.L_15 - .L_14)
	.align		4
.L_14:
        /*0004*/ 	.word	index@(_ZN7cutlass13device_kernelINS_4gemm6kernel13GemmUniversalIN4cute5tupleIJiiiiEEENS1_10collective13CollectiveMmaINS1_34MainloopSm90TmaGmmaWarpSpecializedILi2ENS5_IJNS4_1CILi2EEESB_NSA_ILi1EEEEEENS1_35KernelTmaWarpSpecializedCooperativeEEENS5_IJNSA_ILi256EEENSA_ILi64EEENSA_ILi128EEEEEENS_6half_tENS5_IJlSC_lEEESK_SL_NS4_8TiledMMAINS4_8MMA_AtomIJNS4_4SM904GMMA25MMA_64x64x16_F32F16F16_SSILNSP_5MajorE0ELSR_0ELNSP_7ScaleInE1ELSS_1EEEEEENS4_6LayoutINS5_IJSB_SC_SC_EEENS5_IJSC_NSA_ILi0EEESX_EEEEENS5_IJNS4_10UnderscoreES10_S10_EEEEENS4_23SM90_TMA_LOAD_MULTICASTENS4_14ComposedLayoutINS4_7SwizzleILi3ELi4ELi3EEENS4_18smem_ptr_flag_bitsILi16EEENSV_INS5_IJNSA_ILi8EEESH_EEENS5_IJSH_SC_EEEEEEEvNS4_8identityES13_S1D_vS1E_EENS_8epilogue10collective6detail29Sm90TmaWarpSpecializedAdapterINS1H_15DefaultEpilogueISK_SL_SL_NS1G_6thread17LinearCombinationISK_Li1EffLNS1L_9ScaleType4KindE0ELNS_15FloatRoundStyleE2ESK_EENS1_15EpilogueDefaultEEEEEvvEEEEvNT_6ParamsE)
        /*0008*/ 	.word	0x000000a8


	//----- nvinfo : EIATTR_FRAME_SIZE
	.align		4
.L_15:
        /*000c*/ 	.byte	0x04, 0x11
        /*000e*/ 	.short	(.L_17 - .L_16)
	.align		4
.L_16:
        /*0010*/ 	.word	index@(_ZN7cutlass13device_kernelINS_4gemm6kernel13GemmUniversalIN4cute5tupleIJiiiiEEENS1_10collective13CollectiveMmaINS1_34MainloopSm90TmaGmmaWarpSpecializedILi2ENS5_IJNS4_1CILi2EEESB_NSA_ILi1EEEEEENS1_35KernelTmaWarpSpecializedCooperativeEEENS5_IJNSA_ILi256EEENSA_ILi64EEENSA_ILi128EEEEEENS_6half_tENS5_IJlSC_lEEESK_SL_NS4_8TiledMMAINS4_8MMA_AtomIJNS4_4SM904GMMA25MMA_64x64x16_F32F16F16_SSILNSP_5MajorE0ELSR_0ELNSP_7ScaleInE1ELSS_1EEEEEENS4_6LayoutINS5_IJSB_SC_SC_EEENS5_IJSC_NSA_ILi0EEESX_EEEEENS5_IJNS4_10UnderscoreES10_S10_EEEEENS4_23SM90_TMA_LOAD_MULTICASTENS4_14ComposedLayoutINS4_7SwizzleILi3ELi4ELi3EEENS4_18smem_ptr_flag_bitsILi16EEENSV_INS5_IJNSA_ILi8EEESH_EEENS5_IJSH_SC_EEEEEEEvNS4_8identityES13_S1D_vS1E_EENS_8epilogue10collective6detail29Sm90TmaWarpSpecializedAdapterINS1H_15DefaultEpilogueISK_SL_SL_NS1G_6thread17LinearCombinationISK_Li1EffLNS1L_9ScaleType4KindE0ELNS_15FloatRoundStyleE2ESK_EENS1_15EpilogueDefaultEEEEEvvEEEEvNT_6ParamsE)
        /*0014*/ 	.word	0x00000000


	//----- nvinfo : EIATTR_MIN_STACK_SIZE
	.align		4
.L_17:
        /*0018*/ 	.byte	0x04, 0x12
        /*001a*/ 	.short	(.L_19 - .L_18)
	.align		4
.L_18:
        /*001c*/ 	.word	index@(_ZN7cutlass13device_kernelINS_4gemm6kernel13GemmUniversalIN4cute5tupleIJiiiiEEENS1_10collective13CollectiveMmaINS1_34MainloopSm90TmaGmmaWarpSpecializedILi2ENS5_IJNS4_1CILi2EEESB_NSA_ILi1EEEEEENS1_35KernelTmaWarpSpecializedCooperativeEEENS5_IJNSA_ILi256EEENSA_ILi64EEENSA_ILi128EEEEEENS_6half_tENS5_IJlSC_lEEESK_SL_NS4_8TiledMMAINS4_8MMA_AtomIJNS4_4SM904GMMA25MMA_64x64x16_F32F16F16_SSILNSP_5MajorE0ELSR_0ELNSP_7ScaleInE1ELSS_1EEEEEENS4_6LayoutINS5_IJSB_SC_SC_EEENS5_IJSC_NSA_ILi0EEESX_EEEEENS5_IJNS4_10UnderscoreES10_S10_EEEEENS4_23SM90_TMA_LOAD_MULTICASTENS4_14ComposedLayoutINS4_7SwizzleILi3ELi4ELi3EEENS4_18smem_ptr_flag_bitsILi16EEENSV_INS5_IJNSA_ILi8EEESH_EEENS5_IJSH_SC_EEEEEEEvNS4_8identityES13_S1D_vS1E_EENS_8epilogue10collective6detail29Sm90TmaWarpSpecializedAdapterINS1H_15DefaultEpilogueISK_SL_SL_NS1G_6thread17LinearCombinationISK_Li1EffLNS1L_9ScaleType4KindE0ELNS_15FloatRoundStyleE2ESK_EENS1_15EpilogueDefaultEEEEEvvEEEEvNT_6ParamsE)
        /*0020*/ 	.word	0x00000000
.L_19:


//--------------------- .nv.compat                --------------------------
	.section	.nv.compat,"",@"SHT_CUDA_COMPAT_INFO"
	.align	4
        /*0000*/ 	.byte	0x02, 0x09, 0x01, 0x00, 0x02, 0x02, 0x04, 0x00, 0x02, 0x05, 0x05, 0x00, 0x03, 0x07, 0x01, 0x01
        /*0010*/ 	.byte	0x02, 0x03, 0x01, 0x00, 0x02, 0x06, 0x01, 0x00, 0x04, 0x0b, 0x08, 0x00, 0x00, 0x00, 0x00, 0x00
        /*0020*/ 	.byte	0x00, 0x00, 0x00, 0x00


//--------------------- .nv.info._ZN7cutlass13device_kernelINS_4gemm6kernel13GemmUniversalIN4cute5tupleIJiiiiEEENS1_10collective13CollectiveMmaINS1_34MainloopSm90TmaGmmaWarpSpecializedILi2ENS5_IJNS4_1CILi2EEESB_NSA_ILi1EEEEEENS1_35KernelTmaWarpSpecializedCooperativeEEENS5_IJNSA_ILi256EEENSA_ILi64EEENSA_ILi128EEEEEENS_6half_tENS5_IJlSC_lEEESK_SL_NS4_8TiledMMAINS4_8MMA_AtomIJNS4_4SM904GMMA25MMA_64x64x16_F32F16F16_SSILNSP_5MajorE0ELSR_0ELNSP_7ScaleInE1ELSS_1EEEEEENS4_6LayoutINS5_IJSB_SC_SC_EEENS5_IJSC_NSA_ILi0EEESX_EEEEENS5_IJNS4_10UnderscoreES10_S10_EEEEENS4_23SM90_TMA_LOAD_MULTICASTENS4_14ComposedLayoutINS4_7SwizzleILi3ELi4ELi3EEENS4_18smem_ptr_flag_bitsILi16EEENSV_INS5_IJNSA_ILi8EEESH_EEENS5_IJSH_SC_EEEEEEEvNS4_8identityES13_S1D_vS1E_EENS_8epilogue10collective6detail29Sm90TmaWarpSpecializedAdapterINS1H_15DefaultEpilogueISK_SL_SL_NS1G_6thread17LinearCombinationISK_Li1EffLNS1L_9ScaleType4KindE0ELNS_15FloatRoundStyleE2ESK_EENS1_15EpilogueDefaultEEEEEvvEEEEvNT_6ParamsE --------------------------
	.section	.nv.info._ZN7cutlass13device_kernelINS_4gemm6kernel13GemmUniversalIN4cute5tupleIJiiiiEEENS1_10collective13CollectiveMmaINS1_34MainloopSm90TmaGmmaWarpSpecializedILi2ENS5_IJNS4_1CILi2EEESB_NSA_ILi1EEEEEENS1_35KernelTmaWarpSpecializedCooperativeEEENS5_IJNSA_ILi256EEENSA_ILi64EEENSA_ILi128EEEEEENS_6half_tENS5_IJlSC_lEEESK_SL_NS4_8TiledMMAINS4_8MMA_AtomIJNS4_4SM904GMMA25MMA_64x64x16_F32F16F16_SSILNSP_5MajorE0ELSR_0ELNSP_7ScaleInE1ELSS_1EEEEEENS4_6LayoutINS5_IJSB_SC_SC_EEENS5_IJSC_NSA_ILi0EEESX_EEEEENS5_IJNS4_10UnderscoreES10_S10_EEEEENS4_23SM90_TMA_LOAD_MULTICASTENS4_14ComposedLayoutINS4_7SwizzleILi3ELi4ELi3EEENS4_18smem_ptr_flag_bitsILi16EEENSV_INS5_IJNSA_ILi8EEESH_EEENS5_IJSH_SC_EEEEEEEvNS4_8identityES13_S1D_vS1E_EENS_8epilogue10collective6detail29Sm90TmaWarpSpecializedAdapterINS1H_15DefaultEpilogueISK_SL_SL_NS1G_6thread17LinearCombinationISK_Li1EffLNS1L_9ScaleType4KindE0ELNS_15FloatRoundStyleE2ESK_EENS1_15EpilogueDefaultEEEEEvvEEEEvNT_6ParamsE,"",@"SHT_CUDA_INFO"
	.sectionflags	@""
	.align	4


	//----- nvinfo : EIATTR_CUDA_API_VERSION
	.align		4
        /*0000*/ 	.byte	0x04, 0x37
        /*0002*/ 	.short	(.L_21 - .L_20)
.L_20:
        /*0004*/ 	.word	0x00000082


	//----- nvinfo : EIATTR_KPARAM_INFO
	.align		4
.L_21:
        /*0008*/ 	.byte	0x04, 0x17
        /*000a*/ 	.short	(.L_23 - .L_22)
.L_22:
        /*000c*/ 	.word	0x00000000
        /*0010*/ 	.short	0x0000
        /*0012*/ 	.short	0x0070
        /*0014*/ 	.byte	0x00, 0xf0, 0x01, 0x10


	//----- nvinfo : EIATTR_SPARSE_MMA_MASK
	.align		4
.L_23:
        /*0018*/ 	.byte	0x03, 0x50
        /*001a*/ 	.short	0x0000


	//----- nvinfo : EIATTR_MAXREG_COUNT
	.align		4
        /*001c*/ 	.byte	0x03, 0x1b
        /*001e*/ 	.short	0x00a8


	//----- nvinfo : EIATTR_NUM_BARRIERS
	.align		4
        /*0020*/ 	.byte	0x02, 0x4c
        /*0022*/ 	.byte	0x01
	.zero		1


	//----- nvinfo : EIATTR_EXTERNS
	.align		4
        /*0024*/ 	.byte	0x04, 0x0f
        /*0026*/ 	.short	(.L_25 - .L_24)


	//   ....[0]....
	.align		4
.L_24:
        /*0028*/ 	.word	index@(__assertfail)


	//----- nvinfo : EIATTR_MERCURY_ISA_VERSION
	.align		4
.L_25:
        /*002c*/ 	.byte	0x03, 0x5f
        /*002e*/ 	.short	0x0101


	//----- nvinfo : EIATTR_INT_WARP_WIDE_INSTR_OFFSETS
	.align		4
        /*0030*/ 	.byte	0x04, 0x31
        /*0032*/ 	.short	(.L_27 - .L_26)


	//   ....[0]....
.L_26:
        /*0034*/ 	.word	0x00000440


	//   ....[1]....
        /*0038*/ 	.word	0x00000470


	//   ....[2]....
        /*003c*/ 	.word	0x00000630


	//   ....[3]....
        /*0040*/ 	.word	0x00002890


	//----- nvinfo : EIATTR_COOP_GROUP_MASK_REGIDS
	.align		4
.L_27:
        /*0044*/ 	.byte	0x04, 0x29
        /*0046*/ 	.short	(.L_29 - .L_28)


	//   ....[0]....
.L_28:
        /*0048*/ 	.word	0xffffffff


	//   ....[1]....
        /*004c*/ 	.word	0xffffffff


	//   ....[2]....
        /*0050*/ 	.word	0xffffffff


	//   ....[3]....
        /*0054*/ 	.word	0xffffffff


	//   ....[4]....
        /*0058*/ 	.word	0xffffffff


	//   ....[5]....
        /*005c*/ 	.word	0xffffffff


	//----- nvinfo : EIATTR_COOP_GROUP_INSTR_OFFSETS
	.align		4
.L_29:
        /*0060*/ 	.byte	0x04, 0x28
        /*0062*/ 	.short	(.L_31 - .L_30)


	//   ....[0]....
.L_30:
        /*0064*/ 	.word	0x00000060


	//   ....[1]....
        /*0068*/ 	.word	0x00000070


	//   ....[2]....
        /*006c*/ 	.word	0x00000130


	//   ....[3]....
        /*0070*/ 	.word	0x00000290


	//   ....[4]....
        /*0074*/ 	.word	0x000007c0


	//   ....[5]....
        /*0078*/ 	.word	0x00001480


	//----- nvinfo : EIATTR_REG_RECONFIG
	.align		4
.L_31:
        /*007c*/ 	.byte	0x01, 0x54
	.zero		2


	//----- nvinfo : EIATTR_SYSCALL_OFFSETS
	.align		4
        /*0080*/ 	.byte	0x04, 0x46
        /*0082*/ 	.short	(.L_33 - .L_32)


	//   ....[0]....
.L_32:
        /*0084*/ 	.word	0x00001670


	//----- nvinfo : EIATTR_MBARRIER_INSTR_OFFSETS
	.align		4
.L_33:
        /*0088*/ 	.byte	0x04, 0x39
        /*008a*/ 	.short	(.L_35 - .L_34)


	//   ....[0]....
.L_34:
        /*008c*/ 	.word	0x00000230
        /*0090*/ 	.word	0x000000ff
        /*0094*/ 	.word	0x00000000
        /*0098*/ 	.short	0x0100
        /*009a*/ 	.byte	0x08
	.zero		1


	//   ....[1]....
        /*009c*/ 	.word	0x00000240
        /*00a0*/ 	.word	0x000000ff
        /*00a4*/ 	.word	0x00000010
        /*00a8*/ 	.short	0x0100
        /*00aa*/ 	.byte	0x08
	.zero		1


	//   ....[2]....
        /*00ac*/ 	.word	0x00000250
        /*00b0*/ 	.word	0x000000ff
        /*00b4*/ 	.word	0x00000008
        /*00b8*/ 	.short	0x0100
        /*00ba*/ 	.byte	0x08
	.zero		1


	//   ....[3]....
        /*00bc*/ 	.word	0x00000260
        /*00c0*/ 	.word	0x000000ff
        /*00c4*/ 	.word	0x00000018
        /*00c8*/ 	.short	0x0100
        /*00ca*/ 	.byte	0x08
	.zero		1


	//   ....[4]....
        /*00cc*/ 	.word	0x000006c0
        /*00d0*/ 	.word	0x000000ff
        /*00d4*/ 	.word	0x00000030
        /*00d8*/ 	.short	0x0100
        /*00da*/ 	.byte	0x06
	.zero		1


	//   ....[5]....
        /*00dc*/ 	.word	0x00000750
        /*00e0*/ 	.word	0x000000ff
        /*00e4*/ 	.word	0x00000038
        /*00e8*/ 	.short	0x0100
        /*00ea*/ 	.byte	0x06
	.zero		1


	//   ....[6]....
        /*00ec*/ 	.word	0x00001730
        /*00f0*/ 	.word	0x00000003
        /*00f4*/ 	.word	0x00000000
        /*00f8*/ 	.short	0x010a
        /*00fa*/ 	.byte	0x3f
	.zero		1


	//   ....[7]....
        /*00fc*/ 	.word	0x00001790
        /*0100*/ 	.word	0x00000003
        /*0104*/ 	.word	0x00000000
        /*0108*/ 	.short	0x010a
        /*010a*/ 	.byte	0x3f
	.zero		1


	//   ....[8]....
        /*010c*/ 	.word	0x00001fe0
        /*0110*/ 	.word	0x00000005
        /*0114*/ 	.word	0x00000000
        /*0118*/ 	.short	0x010a
        /*011a*/ 	.byte	0x3f
	.zero		1


	//   ....[9]....
        /*011c*/ 	.word	0x00002020
        /*0120*/ 	.word	0x00000005
        /*0124*/ 	.word	0x00000000
        /*0128*/ 	.short	0x010a
        /*012a*/ 	.byte	0x3f
	.zero		1


	//   ....[10]....
        /*012c*/ 	.word	0x00002740
        /*0130*/ 	.word	0x00000005
        /*0134*/ 	.word	0x00000000
        /*0138*/ 	.short	0x0101
        /*013a*/ 	.byte	0x3f
	.zero		1


	//   ....[11]....
        /*013c*/ 	.word	0x00002900
        /*0140*/ 	.word	0x00000003
        /*0144*/ 	.word	0x00000000
        /*0148*/ 	.short	0x0101
        /*014a*/ 	.byte	0x3f
	.zero		1


	//   ....[12]....
        /*014c*/ 	.word	0x000084f0
        /*0150*/ 	.word	0x00000014
        /*0154*/ 	.word	0x00000010
        /*0158*/ 	.short	0x010a
        /*015a*/ 	.byte	0x3f
	.zero		1


	//   ....[13]....
        /*015c*/ 	.word	0x00008990
        /*0160*/ 	.word	0x00000004
        /*0164*/ 	.word	0x00000038
        /*0168*/ 	.short	0x0101
        /*016a*/ 	.byte	0x3f
	.zero		1


	//   ....[14]....
        /*016c*/ 	.word	0x000090b0
        /*0170*/ 	.word	0x00000005
        /*0174*/ 	.word	0x00000000
        /*0178*/ 	.short	0x010a
        /*017a*/ 	.byte	0x3f
	.zero		1


	//   ....[15]....
        /*017c*/ 	.word	0x00009130
        /*0180*/ 	.word	0x00000009
        /*0184*/ 	.word	0x00000000
        /*0188*/ 	.short	0x010a
        /*018a*/ 	.byte	0x3f
	.zero		1


	//   ....[16]....
        /*018c*/ 	.word	0x00009190
        /*0190*/ 	.word	0x00000003
        /*0194*/ 	.word	0x00000000
        /*0198*/ 	.short	0x010a
        /*019a*/ 	.byte	0x3f
	.zero		1


	//   ....[17]....
        /*019c*/ 	.word	0x000091e0
        /*01a0*/ 	.word	0x00000005
        /*01a4*/ 	.word	0x00000000
        /*01a8*/ 	.short	0x010a
        /*01aa*/ 	.byte	0x3f
	.zero		1


	//   ....[18]....
        /*01ac*/ 	.word	0x000092b0
        /*01b0*/ 	.word	0x00000014
        /*01b4*/ 	.word	0x00000010
        /*01b8*/ 	.short	0x010a
        /*01ba*/ 	.byte	0x3f
	.zero		1


	//   ....[19]....
        /*01bc*/ 	.word	0x00009380
        /*01c0*/ 	.word	0x00000005
        /*01c4*/ 	.word	0x00000000
        /*01c8*/ 	.short	0x010a
        /*01ca*/ 	.byte	0x3f
	.zero		1


	//----- nvinfo : EIATTR_NUM_MBARRIERS
	.align		4
.L_35:
        /*01cc*/ 	.byte	0x03, 0x38
        /*01ce*/ 	.short	0x0006


	//----- nvinfo : EIATTR_EXIT_INSTR_OFFSETS
	.align		4
        /*01d0*/ 	.byte	0x04, 0x1c
        /*01d2*/ 	.short	(.L_37 - .L_36)


	//   ....[0]....
.L_36:
        /*01d4*/ 	.word	0x000009a0


	//   ....[1]....
        /*01d8*/ 	.word	0x000011c0


	//   ....[2]....
        /*01dc*/ 	.word	0x00007b90


	//   ....[3]....
        /*01e0*/ 	.word	0x000080f0


	//   ....[4]....
        /*01e4*/ 	.word	0x00009180


	//----- nvinfo : EIATTR_MAX_THREADS
	.align		4
.L_37:
        /*01e8*/ 	.byte	0x04, 0x05
        /*01ea*/ 	.short	(.L_39 - .L_38)
.L_38:
        /*01ec*/ 	.word	0x00000180
        /*01f0*/ 	.word	0x00000001
        /*01f4*/ 	.word	0x00000001


	//----- nvinfo : EIATTR_CRS_STACK_SIZE
	.align		4
.L_39:
        /*01f8*/ 	.byte	0x04, 0x1e
        /*01fa*/ 	.short	(.L_41 - .L_40)
.L_40:
        /*01fc*/ 	.word	0x00000000


	//----- nvinfo : EIATTR_CBANK_PARAM_SIZE
	.align		4
.L_41:
        /*0200*/ 	.byte	0x03, 0x19
        /*0202*/ 	.short	0x0470


	//----- nvinfo : EIATTR_PARAM_CBANK
	.align		4
        /*0204*/ 	.byte	0x04, 0x0a
        /*0206*/ 	.short	(.L_43 - .L_42)
	.align		4
.L_42:
        /*0208*/ 	.word	index@(.nv.constant0._ZN7cutlass13device_kernelINS_4gemm6kernel13GemmUniversalIN4cute5tupleIJiiiiEEENS1_10collective13CollectiveMmaINS1_34MainloopSm90TmaGmmaWarpSpecializedILi2ENS5_IJNS4_1CILi2EEESB_NSA_ILi1EEEEEENS1_35KernelTmaWarpSpecializedCooperativeEEENS5_IJNSA_ILi256EEENSA_ILi64EEENSA_ILi128EEEEEENS_6half_tENS5_IJlSC_lEEESK_SL_NS4_8TiledMMAINS4_8MMA_AtomIJNS4_4SM904GMMA25MMA_64x64x16_F32F16F16_SSILNSP_5MajorE0ELSR_0ELNSP_7ScaleInE1ELSS_1EEEEEENS4_6LayoutINS5_IJSB_SC_SC_EEENS5_IJSC_NSA_ILi0EEESX_EEEEENS5_IJNS4_10UnderscoreES10_S10_EEEEENS4_23SM90_TMA_LOAD_MULTICASTENS4_14ComposedLayoutINS4_7SwizzleILi3ELi4ELi3EEENS4_18smem_ptr_flag_bitsILi16EEENSV_INS5_IJNSA_ILi8EEESH_EEENS5_IJSH_SC_EEEEEEEvNS4_8identityES13_S1D_vS1E_EENS_8epilogue10collective6detail29Sm90TmaWarpSpecializedAdapterINS1H_15DefaultEpilogueISK_SL_SL_NS1G_6thread17LinearCombinationISK_Li1EffLNS1L_9ScaleType4KindE0ELNS_15FloatRoundStyleE2ESK_EENS1_15EpilogueDefaultEEEEEvvEEEEvNT_6ParamsE)
        /*020c*/ 	.short	0x0210
        /*020e*/ 	.short	0x0470


	//----- nvinfo : EIATTR_SW_WAR
	.align		4
.L_43:
        /*0210*/ 	.byte	0x04, 0x36
        /*0212*/ 	.short	(.L_45 - .L_44)
.L_44:
        /*0214*/ 	.word	0x00000008
.L_45:


//--------------------- .nv.callgraph             --------------------------
	.section	.nv.callgraph,"",@"SHT_CUDA_CALLGRAPH"
	.align	4
	.sectionentsize	8
	.align		4
        /*0000*/ 	.word	0x00000000
	.align		4
        /*0004*/ 	.word	0xffffffff
	.align		4
        /*0008*/ 	.word	index@(_ZN7cutlass13device_kernelINS_4gemm6kernel13GemmUniversalIN4cute5tupleIJiiiiEEENS1_10collective13CollectiveMmaINS1_34MainloopSm90TmaGmmaWarpSpecializedILi2ENS5_IJNS4_1CILi2EEESB_NSA_ILi1EEEEEENS1_35KernelTmaWarpSpecializedCooperativeEEENS5_IJNSA_ILi256EEENSA_ILi64EEENSA_ILi128EEEEEENS_6half_tENS5_IJlSC_lEEESK_SL_NS4_8TiledMMAINS4_8MMA_AtomIJNS4_4SM904GMMA25MMA_64x64x16_F32F16F16_SSILNSP_5MajorE0ELSR_0ELNSP_7ScaleInE1ELSS_1EEEEEENS4_6LayoutINS5_IJSB_SC_SC_EEENS5_IJSC_NSA_ILi0EEESX_EEEEENS5_IJNS4_10UnderscoreES10_S10_EEEEENS4_23SM90_TMA_LOAD_MULTICASTENS4_14ComposedLayoutINS4_7SwizzleILi3ELi4ELi3EEENS4_18smem_ptr_flag_bitsILi16EEENSV_INS5_IJNSA_ILi8EEESH_EEENS5_IJSH_SC_EEEEEEEvNS4_8identityES13_S1D_vS1E_EENS_8epilogue10collective6detail29Sm90TmaWarpSpecializedAdapterINS1H_15DefaultEpilogueISK_SL_SL_NS1G_6thread17LinearCombinationISK_Li1EffLNS1L_9ScaleType4KindE0ELNS_15FloatRoundStyleE2ESK_EENS1_15EpilogueDefaultEEEEEvvEEEEvNT_6ParamsE)
	.align		4
        /*000c*/ 	.word	index@(__assertfail)
	.align		4
        /*0010*/ 	.word	0x00000000
	.align		4
        /*0014*/ 	.word	0xfffffffe
	.align		4
        /*0018*/ 	.word	0x00000000
	.align		4
        /*001c*/ 	.word	0xfffffffd
	.align		4
        /*0020*/ 	.word	0x00000000
	.align		4
        /*0024*/ 	.word	0xfffffffc


//--------------------- .nv.constant4             --------------------------
	.section	.nv.constant4,"a",@progbits
	.align	8
	.align		8
.nv.constant4:
        /*0000*/ 	.dword	__assertfail
	.align		8
        /*0008*/ 	.dword	__unnamed_1
	.align		8
        /*0010*/ 	.dword	_ZN40_INTERNAL_57785fa7_4_k_cu_1a1b44be_348294cuda3std3__45__cpo5beginE
	.align		8
        /*0018*/ 	.dword	_ZN40_INTERNAL_57785fa7_4_k_cu_1a1b44be_348294cuda3std3__45__cpo3endE
	.align		8
        /*0020*/ 	.dword	_ZN40_INTERNAL_57785fa7_4_k_cu_1a1b44be_348294cuda3std3__45__cpo6cbeginE
	.align		8
        /*0028*/ 	.dword	_ZN40_INTERNAL_57785fa7_4_k_cu_1a1b44be_348294cuda3std3__45__cpo4cendE
	.align		8
        /*0030*/ 	.dword	_ZN40_INTERNAL_57785fa7_4_k_cu_1a1b44be_348294cuda3std3__442_GLOBAL__N__57785fa7_4_k_cu_1a1b44be_348296ignoreE
	.align		8
        /*0038*/ 	.dword	_ZN40_INTERNAL_57785fa7_4_k_cu_1a1b44be_348294cuda3std3__419piecewise_constructE
	.align		8
        /*0040*/ 	.dword	_ZN40_INTERNAL_57785fa7_4_k_cu_1a1b44be_348294cuda3std3__48in_placeE
	.align		8
        /*0048*/ 	.dword	_ZN40_INTERNAL_57785fa7_4_k_cu_1a1b44be_348294cuda3std6ranges3__45__cpo4swapE
	.align		8
        /*0050*/ 	.dword	_ZN40_INTERNAL_57785fa7_4_k_cu_1a1b44be_348294cuda3std6ranges3__45__cpo9iter_moveE
	.align		8
        /*0058*/ 	.dword	_ZN40_INTERNAL_57785fa7_4_k_cu_1a1b44be_348294cute7productE
	.align		8
        /*0060*/ 	.dword	_ZN40_INTERNAL_57785fa7_4_k_cu_1a1b44be_348294cute1_E
	.align		8
        /*0068*/ 	.dword	$str$22
	.align		8
        /*0070*/ 	.dword	$str$23


//--------------------- .text._ZN7cutlass13device_kernelINS_4gemm6kernel13GemmUniversalIN4cute5tupleIJiiiiEEENS1_10collective13CollectiveMmaINS1_34MainloopSm90TmaGmmaWarpSpecializedILi2ENS5_IJNS4_1CILi2EEESB_NSA_ILi1EEEEEENS1_35KernelTmaWarpSpecializedCooperativeEEENS5_IJNSA_ILi256EEENSA_ILi64EEENSA_ILi128EEEEEENS_6half_tENS5_IJlSC_lEEESK_SL_NS4_8TiledMMAINS4_8MMA_AtomIJNS4_4SM904GMMA25MMA_64x64x16_F32F16F16_SSILNSP_5MajorE0ELSR_0ELNSP_7ScaleInE1ELSS_1EEEEEENS4_6LayoutINS5_IJSB_SC_SC_EEENS5_IJSC_NSA_ILi0EEESX_EEEEENS5_IJNS4_10UnderscoreES10_S10_EEEEENS4_23SM90_TMA_LOAD_MULTICASTENS4_14ComposedLayoutINS4_7SwizzleILi3ELi4ELi3EEENS4_18smem_ptr_flag_bitsILi16EEENSV_INS5_IJNSA_ILi8EEESH_EEENS5_IJSH_SC_EEEEEEEvNS4_8identityES13_S1D_vS1E_EENS_8epilogue10collective6detail29Sm90TmaWarpSpecializedAdapterINS1H_15DefaultEpilogueISK_SL_SL_NS1G_6thread17LinearCombinationISK_Li1EffLNS1L_9ScaleType4KindE0ELNS_15FloatRoundStyleE2ESK_EENS1_15EpilogueDefaultEEEEEvvEEEEvNT_6ParamsE --------------------------
	.section	.text._ZN7cutlass13device_kernelINS_4gemm6kernel13GemmUniversalIN4cute5tupleIJiiiiEEENS1_10collective13CollectiveMmaINS1_34MainloopSm90TmaGmmaWarpSpecializedILi2ENS5_IJNS4_1CILi2EEESB_NSA_ILi1EEEEEENS1_35KernelTmaWarpSpecializedCooperativeEEENS5_IJNSA_ILi256EEENSA_ILi64EEENSA_ILi128EEEEEENS_6half_tENS5_IJlSC_lEEESK_SL_NS4_8TiledMMAINS4_8MMA_AtomIJNS4_4SM904GMMA25MMA_64x64x16_F32F16F16_SSILNSP_5MajorE0ELSR_0ELNSP_7ScaleInE1ELSS_1EEEEEENS4_6LayoutINS5_IJSB_SC_SC_EEENS5_IJSC_NSA_ILi0EEESX_EEEEENS5_IJNS4_10UnderscoreES10_S10_EEEEENS4_23SM90_TMA_LOAD_MULTICASTENS4_14ComposedLayoutINS4_7SwizzleILi3ELi4ELi3EEENS4_18smem_ptr_flag_bitsILi16EEENSV_INS5_IJNSA_ILi8EEESH_EEENS5_IJSH_SC_EEEEEEEvNS4_8identityES13_S1D_vS1E_EENS_8epilogue10collective6detail29Sm90TmaWarpSpecializedAdapterINS1H_15DefaultEpilogueISK_SL_SL_NS1G_6thread17LinearCombinationISK_Li1EffLNS1L_9ScaleType4KindE0ELNS_15FloatRoundStyleE2ESK_EENS1_15EpilogueDefaultEEEEEvvEEEEvNT_6ParamsE,"ax",@progbits
	.align	128
.text._ZN7cutlass13device_kernelINS_4gemm6kernel13GemmUniversalIN4cute5tupleIJiiiiEEENS1_10collective13CollectiveMmaINS1_34MainloopSm90TmaGmmaWarpSpecializedILi2ENS5_IJNS4_1CILi2EEESB_NSA_ILi1EEEEEENS1_35KernelTmaWarpSpecializedCooperativeEEENS5_IJNSA_ILi256EEENSA_ILi64EEENSA_ILi128EEEEEENS_6half_tENS5_IJlSC_lEEESK_SL_NS4_8TiledMMAINS4_8MMA_AtomIJNS4_4SM904GMMA25MMA_64x64x16_F32F16F16_SSILNSP_5MajorE0ELSR_0ELNSP_7ScaleInE1ELSS_1EEEEEENS4_6LayoutINS5_IJSB_SC_SC_EEENS5_IJSC_NSA_ILi0EEESX_EEEEENS5_IJNS4_10UnderscoreES10_S10_EEEEENS4_23SM90_TMA_LOAD_MULTICASTENS4_14ComposedLayoutINS4_7SwizzleILi3ELi4ELi3EEENS4_18smem_ptr_flag_bitsILi16EEENSV_INS5_IJNSA_ILi8EEESH_EEENS5_IJSH_SC_EEEEEEEvNS4_8identityES13_S1D_vS1E_EENS_8epilogue10collective6detail29Sm90TmaWarpSpecializedAdapterINS1H_15DefaultEpilogueISK_SL_SL_NS1G_6thread17LinearCombinationISK_Li1EffLNS1L_9ScaleType4KindE0ELNS_15FloatRoundStyleE2ESK_EENS1_15EpilogueDefaultEEEEEvvEEEEvNT_6ParamsE:
        .type           _ZN7cutlass13device_kernelINS_4gemm6kernel13GemmUniversalIN4cute5tupleIJiiiiEEENS1_10collective13CollectiveMmaINS1_34MainloopSm90TmaGmmaWarpSpecializedILi2ENS5_IJNS4_1CILi2EEESB_NSA_ILi1EEEEEENS1_35KernelTmaWarpSpecializedCooperativeEEENS5_IJNSA_ILi256EEENSA_ILi64EEENSA_ILi128EEEEEENS_6half_tENS5_IJlSC_lEEESK_SL_NS4_8TiledMMAINS4_8MMA_AtomIJNS4_4SM904GMMA25MMA_64x64x16_F32F16F16_SSILNSP_5MajorE0ELSR_0ELNSP_7ScaleInE1ELSS_1EEEEEENS4_6LayoutINS5_IJSB_SC_SC_EEENS5_IJSC_NSA_ILi0EEESX_EEEEENS5_IJNS4_10UnderscoreES10_S10_EEEEENS4_23SM90_TMA_LOAD_MULTICASTENS4_14ComposedLayoutINS4_7SwizzleILi3ELi4ELi3EEENS4_18smem_ptr_flag_bitsILi16EEENSV_INS5_IJNSA_ILi8EEESH_EEENS5_IJSH_SC_EEEEEEEvNS4_8identityES13_S1D_vS1E_EENS_8epilogue10collective6detail29Sm90TmaWarpSpecializedAdapterINS1H_15DefaultEpilogueISK_SL_SL_NS1G_6thread17LinearCombinationISK_Li1EffLNS1L_9ScaleType4KindE0ELNS_15FloatRoundStyleE2ESK_EENS1_15EpilogueDefaultEEEEEvvEEEEvNT_6ParamsE,@function
        .size           _ZN7cutlass13device_kernelINS_4gemm6kernel13GemmUniversalIN4cute5tupleIJiiiiEEENS1_10collective13CollectiveMmaINS1_34MainloopSm90TmaGmmaWarpSpecializedILi2ENS5_IJNS4_1CILi2EEESB_NSA_ILi1EEEEEENS1_35KernelTmaWarpSpecializedCooperativeEEENS5_IJNSA_ILi256EEENSA_ILi64EEENSA_ILi128EEEEEENS_6half_tENS5_IJlSC_lEEESK_SL_NS4_8TiledMMAINS4_8MMA_AtomIJNS4_4SM904GMMA25MMA_64x64x16_F32F16F16_SSILNSP_5MajorE0ELSR_0ELNSP_7ScaleInE1ELSS_1EEEEEENS4_6LayoutINS5_IJSB_SC_SC_EEENS5_IJSC_NSA_ILi0EEESX_EEEEENS5_IJNS4_10UnderscoreES10_S10_EEEEENS4_23SM90_TMA_LOAD_MULTICASTENS4_14ComposedLayoutINS4_7SwizzleILi3ELi4ELi3EEENS4_18smem_ptr_flag_bitsILi16EEENSV_INS5_IJNSA_ILi8EEESH_EEENS5_IJSH_SC_EEEEEEEvNS4_8identityES13_S1D_vS1E_EENS_8epilogue10collective6detail29Sm90TmaWarpSpecializedAdapterINS1H_15DefaultEpilogueISK_SL_SL_NS1G_6thread17LinearCombinationISK_Li1EffLNS1L_9ScaleType4KindE0ELNS_15FloatRoundStyleE2ESK_EENS1_15EpilogueDefaultEEEEEvvEEEEvNT_6ParamsE,(.L_x_191 - _ZN7cutlass13device_kernelINS_4gemm6kernel13GemmUniversalIN4cute5tupleIJiiiiEEENS1_10collective13CollectiveMmaINS1_34MainloopSm90TmaGmmaWarpSpecializedILi2ENS5_IJNS4_1CILi2EEESB_NSA_ILi1EEEEEENS1_35KernelTmaWarpSpecializedCooperativeEEENS5_IJNSA_ILi256EEENSA_ILi64EEENSA_ILi128EEEEEENS_6half_tENS5_IJlSC_lEEESK_SL_NS4_8TiledMMAINS4_8MMA_AtomIJNS4_4SM904GMMA25MMA_64x64x16_F32F16F16_SSILNSP_5MajorE0ELSR_0ELNSP_7ScaleInE1ELSS_1EEEEEENS4_6LayoutINS5_IJSB_SC_SC_EEENS5_IJSC_NSA_ILi0EEESX_EEEEENS5_IJNS4_10UnderscoreES10_S10_EEEEENS4_23SM90_TMA_LOAD_MULTICASTENS4_14ComposedLayoutINS4_7SwizzleILi3ELi4ELi3EEENS4_18smem_ptr_flag_bitsILi16EEENSV_INS5_IJNSA_ILi8EEESH_EEENS5_IJSH_SC_EEEEEEEvNS4_8identityES13_S1D_vS1E_EENS_8epilogue10collective6detail29Sm90TmaWarpSpecializedAdapterINS1H_15DefaultEpilogueISK_SL_SL_NS1G_6thread17LinearCombinationISK_Li1EffLNS1L_9ScaleType4KindE0ELNS_15FloatRoundStyleE2ESK_EENS1_15EpilogueDefaultEEEEEvvEEEEvNT_6ParamsE)
        .other          _ZN7cutlass13device_kernelINS_4gemm6kernel13GemmUniversalIN4cute5tupleIJiiiiEEENS1_10collective13CollectiveMmaINS1_34MainloopSm90TmaGmmaWarpSpecializedILi2ENS5_IJNS4_1CILi2EEESB_NSA_ILi1EEEEEENS1_35KernelTmaWarpSpecializedCooperativeEEENS5_IJNSA_ILi256EEENSA_ILi64EEENSA_ILi128EEEEEENS_6half_tENS5_IJlSC_lEEESK_SL_NS4_8TiledMMAINS4_8MMA_AtomIJNS4_4SM904GMMA25MMA_64x64x16_F32F16F16_SSILNSP_5MajorE0ELSR_0ELNSP_7ScaleInE1ELSS_1EEEEEENS4_6LayoutINS5_IJSB_SC_SC_EEENS5_IJSC_NSA_ILi0EEESX_EEEEENS5_IJNS4_10UnderscoreES10_S10_EEEEENS4_23SM90_TMA_LOAD_MULTICASTENS4_14ComposedLayoutINS4_7SwizzleILi3ELi4ELi3EEENS4_18smem_ptr_flag_bitsILi16EEENSV_INS5_IJNSA_ILi8EEESH_EEENS5_IJSH_SC_EEEEEEEvNS4_8identityES13_S1D_vS1E_EENS_8epilogue10collective6detail29Sm90TmaWarpSpecializedAdapterINS1H_15DefaultEpilogueISK_SL_SL_NS1G_6thread17LinearCombinationISK_Li1EffLNS1L_9ScaleType4KindE0ELNS_15FloatRoundStyleE2ESK_EENS1_15EpilogueDefaultEEEEEvvEEEEvNT_6ParamsE,@"STO_CUDA_ENTRY STV_DEFAULT"
_ZN7cutlass13device_kernelINS_4gemm6kernel13GemmUniversalIN4cute5tupleIJiiiiEEENS1_10collective13CollectiveMmaINS1_34MainloopSm90TmaGmmaWarpSpecializedILi2ENS5_IJNS4_1CILi2EEESB_NSA_ILi1EEEEEENS1_35KernelTmaWarpSpecializedCooperativeEEENS5_IJNSA_ILi256EEENSA_ILi64EEENSA_ILi128EEEEEENS_6half_tENS5_IJlSC_lEEESK_SL_NS4_8TiledMMAINS4_8MMA_AtomIJNS4_4SM904GMMA25MMA_64x64x16_F32F16F16_SSILNSP_5MajorE0ELSR_0ELNSP_7ScaleInE1ELSS_1EEEEEENS4_6LayoutINS5_IJSB_SC_SC_EEENS5_IJSC_NSA_ILi0EEESX_EEEEENS5_IJNS4_10UnderscoreES10_S10_EEEEENS4_23SM90_TMA_LOAD_MULTICASTENS4_14ComposedLayoutINS4_7SwizzleILi3ELi4ELi3EEENS4_18smem_ptr_flag_bitsILi16EEENSV_INS5_IJNSA_ILi8EEESH_EEENS5_IJSH_SC_EEEEEEEvNS4_8identityES13_S1D_vS1E_EENS_8epilogue10collective6detail29Sm90TmaWarpSpecializedAdapterINS1H_15DefaultEpilogueISK_SL_SL_NS1G_6thread17LinearCombinationISK_Li1EffLNS1L_9ScaleType4KindE0ELNS_15FloatRoundStyleE2ESK_EENS1_15EpilogueDefaultEEEEEvvEEEEvNT_6ParamsE:
[----:B------:R-:W0:Y:S01]  /*0000*/  LDC R1, c[0x0][0x28] ;  /* 0x00000a00ff017b82 */ /* 0x000e220000000800 */
[----:B------:R-:W1:Y:S01]  /*0010*/  S2R R98, SR_TID.X ;  /* 0x0000000000627919 */ /* 0x000e620000002100 */
[----:B------:R-:W-:Y:S01]  /*0020*/  ELECT P0, URZ, PT ;  /* 0x00000000003f782f */ /* 0x000fe20003800000 */
[----:B------:R-:W-:Y:S01]  /*0030*/  BSSY B0, `(.L_x_0) ;  /* 0x000000f000007945 */ /* 0x000fe20003800000 */
[--C-:B-1----:R-:W-:Y:S02]  /*0040*/  SHF.R.U32.HI R0, RZ, 0x5, R98.reuse ;  /* 0x00000005ff007819 */ /* 0x102fe40000011662 */
[----:B------:R-:W-:-:S03]  /*0050*/  SHF.R.U32.HI R6, RZ, 0x7, R98 ;  /* 0x00000007ff067819 */ /* 0x000fc60000011662 */
[----:B------:R-:W1:Y:S04]  /*0060*/  SHFL.IDX PT, R2, R0, RZ, 0x1f ;  /* 0x00001fff00027589 */ /* 0x000e6800000e0000 */
[----:B------:R2:W3:Y:S01]  /*0070*/  SHFL.IDX PT, R5, R6, RZ, 0x1f ;  /* 0x00001fff06057589 */ /* 0x0004e200000e0000 */
[----:B-1----:R-:W-:-:S13]  /*0080*/  ISETP.NE.OR P0, PT, R2, RZ, !P0 ;  /* 0x000000ff0200720c */ /* 0x002fda0004705670 */
[----:B0-23--:R-:W-:Y:S05]  /*0090*/  @P0 BRA `(.L_x_1) ;  /* 0x0000000000200947 */ /* 0x00dfea0003800000 */
[----:B------:R-:W-:Y:S02]  /*00a0*/  ULDC.64 UR4, c[0x0][0x198] ;  /* 0x0000660000047ab9 */ /* 0x000fe40000000a00 */
[----:B------:R-:W-:Y:S02]  /*00b0*/  UIADD3 UR6, UP0, UR4, 0xf0, URZ ;  /* 0x000000f004067890 */ /* 0x000fe4000ff1e03f */
[----:B------:R-:W-:Y:S02]  /*00c0*/  UIADD3 UR4, UP1, UR4, 0x1f0, URZ ;  /* 0x000001f004047890 */ /* 0x000fe4000ff3e03f */
[----:B------:R-:W-:Y:S02]  /*00d0*/  UIADD3.X UR7, URZ, UR5, URZ, UP0, !UPT ;  /* 0x000000053f077290 */ /* 0x000fe400087fe43f */
[----:B------:R-:W-:-:S07]  /*00e0*/  UIADD3.X UR5, URZ, UR5, URZ, UP1, !UPT ;  /* 0x000000053f057290 */ /* 0x000fce0008ffe43f */
[----:B------:R0:W-:Y:S02]  /*00f0*/  UTMACCTL.PF [UR6] ;  /* 0x00000000060079b9 */ /* 0x0001e40008040000 */
[----:B------:R0:W-:Y:S02]  /*0100*/  UTMACCTL.PF [UR4] ;  /* 0x00000000040079b9 */ /* 0x0001e40008040000 */
[----:B0-----:R-:W-:Y:S01]  /*0110*/  NOP ;  /* 0x0000000000007918 */ /* 0x001fe20000000000 */
.L_x_1:
[----:B------:R-:W-:Y:S05]  /*0120*/  BSYNC B0 ;  /* 0x0000000000007941 */ /* 0x000fea0003800000 */
.L_x_0:
[----:B------:R-:W0:Y:S02]  /*0130*/  SHFL.IDX PT, R3, R0, RZ, 0x1f ;  /* 0x00001fff00037589 */ /* 0x000e2400000e0000 */
[----:B0-----:R-:W-:-:S13]  /*0140*/  ISETP.NE.AND P0, PT, R3, RZ, PT ;  /* 0x000000ff0300720c */ /* 0x001fda0003f05270 */
[----:B------:R-:W-:Y:S05]  /*0150*/  @P0 BRA `(.L_x_2) ;  /* 0x0000000000480947 */ /* 0x000fea0003800000 */
[----:B------:R-:W0:Y:S01]  /*0160*/  S2UR UR8, SR_CgaCtaId ;  /* 0x00000000000879c3 */ /* 0x000e220000008800 */
[----:B------:R-:W-:Y:S01]  /*0170*/  UMOV UR4, 0x400 ;  /* 0x0000040000047882 */ /* 0x000fe20000000000 */
[----:B------:R-:W-:Y:S01]  /*0180*/  UMOV UR5, 0x1 ;  /* 0x0000000100057882 */ /* 0x000fe20000000000 */
[----:B------:R-:W-:Y:S01]  /*0190*/  UMOV UR6, 0x6 ;  /* 0x0000000600067882 */ /* 0x000fe20000000000 */
[----:B------:R-:W-:Y:S01]  /*01a0*/  ELECT P0, URZ, PT ;  /* 0x00000000003f782f */ /* 0x000fe20003800000 */
[----:B------:R-:W-:-:S04]  /*01b0*/  UIADD3 UR6, -UR6, 0x100000, URZ ;  /* 0x0010000006067890 */ /* 0x000fc8000fffe13f */
[----:B------:R-:W-:Y:S02]  /*01c0*/  USHF.L.U32 UR7, UR6, 0xb, URZ ;  /* 0x0000000b06077899 */ /* 0x000fe4000800063f */
[----:B------:R-:W-:Y:S02]  /*01d0*/  USHF.L.U32 UR6, UR6, 0x1, URZ ;  /* 0x0000000106067899 */ /* 0x000fe4000800063f */
[----:B0-----:R-:W-:Y:S02]  /*01e0*/  ULEA UR8, UR8, UR4, 0x18 ;  /* 0x0000000408087291 */ /* 0x001fe4000f8ec03f */
[----:B------:R-:W-:-:S04]  /*01f0*/  UIADD3 UR4, -UR5, 0x100000, URZ ;  /* 0x0010000005047890 */ /* 0x000fc8000fffe13f */
[----:B------:R-:W-:Y:S02]  /*0200*/  USHF.L.U32 UR5, UR4, 0xb, URZ ;  /* 0x0000000b04057899 */ /* 0x000fe4000800063f */
[----:B------:R-:W-:Y:S01]  /*0210*/  USHF.L.U32 UR4, UR4, 0x1, URZ ;  /* 0x0000000104047899 */ /* 0x000fe2000800063f */
[----:B------:R-:W0:Y:S11]  /*0220*/  FENCE.VIEW.ASYNC.S ;  /* 0x00000000000073c6 */ /* 0x000e360000000000 */
[----:B0-----:R0:W1:Y:S01]  /*0230*/  SYNCS.EXCH.64 URZ, [UR8], UR4 ;  /* 0x00000004083f75b2 */ /* 0x0010620008000100 */
[----:B------:R0:W2:Y:S01]  /*0240*/  SYNCS.EXCH.64 URZ, [UR8+0x10], UR6 ;  /* 0x00001006083f75b2 */ /* 0x0000a20008000100 */
[----:B------:R0:W3:Y:S01]  /*0250*/  SYNCS.EXCH.64 URZ, [UR8+0x8], UR4 ;  /* 0x00000804083f75b2 */ /* 0x0000e20008000100 */
[----:B------:R0:W4:Y:S01]  /*0260*/  SYNCS.EXCH.64 URZ, [UR8+0x18], UR6 ;  /* 0x00001806083f75b2 */ /* 0x0001220008000100 */
[----:B------:R-:W-:Y:S01]  /*0270*/  NOP ;  /* 0x0000000000007918 */ /* 0x000fe20000000000 */
.L_x_2:
[----:B------:R-:W-:Y:S01]  /*0280*/  SHF.R.S32.HI R7, RZ, 0x1f, R98 ;  /* 0x0000001fff077819 */ /* 0x000fe20000011462 */
[----:B------:R-:W5:Y:S01]  /*0290*/  SHFL.IDX PT, R0, R0, RZ, 0x1f ;  /* 0x00001fff00007589 */ /* 0x000f6200000e0000 */
[----:B0-----:R-:W0:Y:S01]  /*02a0*/  S2UR UR8, SR_CTAID.X ;  /* 0x00000000000879c3 */ /* 0x001e220000002500 */
[----:B------:R-:W-:Y:S02]  /*02b0*/  ELECT P0, URZ, PT ;  /* 0x00000000003f782f */ /* 0x000fe40003800000 */
[----:B------:R-:W-:Y:S01]  /*02c0*/  LEA.HI R7, R7, R98, RZ, 0x7 ;  /* 0x0000006207077211 */ /* 0x000fe200078f38ff */
[----:B------:R-:W1:Y:S01]  /*02d0*/  S2R R4, SR_CTAID.Y ;  /* 0x0000000000047919 */ /* 0x000e620000002600 */
[----:B------:R-:W-:Y:S01]  /*02e0*/  SHF.R.S32.HI R10, RZ, 0x1f, R3 ;  /* 0x0000001fff0a7819 */ /* 0x000fe20000011403 */
[----:B------:R-:W-:Y:S01]  /*02f0*/  ULDC UR4, c[0x0][0x150] ;  /* 0x0000540000047ab9 */ /* 0x000fe20000000800 */
[----:B------:R-:W-:Y:S01]  /*0300*/  LOP3.LUT R7, R7, 0xffffff80, RZ, 0xc0, !PT ;  /* 0xffffff8007077812 */ /* 0x000fe200078ec0ff */
[----:B------:R-:W-:Y:S01]  /*0310*/  NOP ;  /* 0x0000000000007918 */ /* 0x000fe20000000000 */
[----:B------:R-:W-:Y:S01]  /*0320*/  LEA.HI R10, R10, R3, RZ, 0x2 ;  /* 0x000000030a0a7211 */ /* 0x000fe200078f10ff */
[----:B------:R-:W2:Y:S01]  /*0330*/  LDC R12, c[0x0][0x144] ;  /* 0x00005100ff0c7b82 */ /* 0x000ea20000000800 */
[----:B------:R-:W-:Y:S01]  /*0340*/  NOP ;  /* 0x0000000000007918 */ /* 0x000fe20000000000 */
[----:B------:R-:W-:Y:S01]  /*0350*/  IMAD.IADD R8, R98, 0x1, -R7 ;  /* 0x0000000162087824 */ /* 0x000fe200078e0a07 */
[----:B------:R-:W-:Y:S01]  /*0360*/  LOP3.LUT R10, R10, 0x3ffffffc, RZ, 0xc0, !PT ;  /* 0x3ffffffc0a0a7812 */ /* 0x000fe200078ec0ff */
[----:B------:R-:W-:Y:S01]  /*0370*/  IMAD.MOV.U32 R19, RZ, RZ, 0x1 ;  /* 0x00000001ff137424 */ /* 0x000fe200078e00ff */
[----:B------:R-:W-:-:S02]  /*0380*/  ISETP.NE.AND P3, PT, R5, RZ, PT ;  /* 0x000000ff0500720c */ /* 0x000fc40003f65270 */
[----:B------:R-:W-:Y:S01]  /*0390*/  SHF.R.S32.HI R7, RZ, 0x1f, R8 ;  /* 0x0000001fff077819 */ /* 0x000fe20000011408 */
[----:B------:R-:W-:Y:S01]  /*03a0*/  IMAD.IADD R10, R3, 0x1, -R10 ;  /* 0x00000001030a7824 */ /* 0x000fe200078e0a0a */
[----:B------:R-:W3:Y:S02]  /*03b0*/  LDC R14, c[0x0][0x140] ;  /* 0x00005000ff0e7b82 */ /* 0x000ee40000000800 */
[----:B------:R-:W-:Y:S02]  /*03c0*/  LEA.HI R7, R7, R8, RZ, 0x3 ;  /* 0x0000000807077211 */ /* 0x000fe400078f18ff */
[----:B-----5:R-:W-:Y:S02]  /*03d0*/  ISETP.NE.OR P0, PT, R0, RZ, !P0 ;  /* 0x000000ff0000720c */ /* 0x020fe40004705670 */
[--C-:B------:R-:W-:Y:S02]  /*03e0*/  SHF.R.S32.HI R0, RZ, 0x3, R7.reuse ;  /* 0x00000003ff007819 */ /* 0x100fe40000011407 */
[----:B------:R-:W-:-:S02]  /*03f0*/  SHF.R.S32.HI R7, RZ, 0x1f, R7 ;  /* 0x0000001fff077819 */ /* 0x000fc40000011407 */
[----:B0-----:R-:W-:Y:S02]  /*0400*/  I2FP.F32.U32 R9, UR8 ;  /* 0x0000000800097c45 */ /* 0x001fe40008201000 */
[----:B------:R-:W-:-:S03]  /*0410*/  LEA.HI R7, R7, R0, RZ, 0x2 ;  /* 0x0000000007077211 */ /* 0x000fc600078f10ff */
[----:B------:R-:W-:Y:S01]  /*0420*/  FMUL R9, R9, UR4 ;  /* 0x0000000409097c20 */ /* 0x000fe20008400000 */
[----:B------:R-:W-:Y:S01]  /*0430*/  LOP3.LUT R7, R7, 0xfffffffc, RZ, 0xc0, !PT ;  /* 0xfffffffc07077812 */ /* 0x000fe200078ec0ff */
[----:B------:R-:W-:Y:S01]  /*0440*/  VOTEU.ALL UP0, P0 ;  /* 0x00000000003f7886 */ /* 0x000fe20000000000 */
[----:B-1----:R-:W-:Y:S01]  /*0450*/  I2FP.F32.U32 R3, R4 ;  /* 0x0000000400037245 */ /* 0x002fe20000201000 */
[----:B------:R-:W-:Y:S01]  /*0460*/  ULDC UR4, c[0x0][0x154] ;  /* 0x0000550000047ab9 */ /* 0x000fe20000000800 */
[----:B------:R-:W-:Y:S01]  /*0470*/  VOTEU.ALL UP1, P0 ;  /* 0x00000000003f7886 */ /* 0x000fe20000020000 */
[----:B------:R-:W0:Y:S01]  /*0480*/  F2I.U32.TRUNC.NTZ R9, R9 ;  /* 0x0000000900097305 */ /* 0x000e22000020f000 */
[----:B------:R-:W-:Y:S01]  /*0490*/  IMAD.IADD R7, R0, 0x1, -R7 ;  /* 0x0000000100077824 */ /* 0x000fe200078e0a07 */
[----:B------:R-:W1:Y:S01]  /*04a0*/  @!UP0 S2UR UR7, SR_CgaCtaId ;  /* 0x00000000000789c3 */ /* 0x000e620000008800 */
[----:B------:R-:W-:Y:S01]  /*04b0*/  FMUL R13, R3, UR4 ;  /* 0x00000004030d7c20 */ /* 0x000fe20008400000 */
[----:B------:R-:W-:Y:S01]  /*04c0*/  UMOV UR4, 0x20 ;  /* 0x0000002000047882 */ /* 0x000fe20000000000 */
[----:B------:R-:W-:Y:S01]  /*04d0*/  IMAD R10, R10, 0x4, R7 ;  /* 0x000000040a0a7824 */ /* 0x000fe200078e0207 */
[----:B------:R-:W-:Y:S01]  /*04e0*/  @!UP0 UMOV UR6, 0x400 ;  /* 0x0000040000068882 */ /* 0x000fe20000000000 */
[----:B------:R-:W-:-:S04]  /*04f0*/  @!UP0 UIADD3 UR4, -UR4, 0x100000, URZ ;  /* 0x0010000004048890 */ /* 0x000fc8000fffe13f */
[----:B------:R-:W-:Y:S02]  /*0500*/  @!UP0 USHF.L.U32 UR5, UR4, 0xb, URZ ;  /* 0x0000000b04058899 */ /* 0x000fe4000800063f */
[----:B------:R-:W-:Y:S01]  /*0510*/  @!UP0 USHF.L.U32 UR4, UR4, 0x1, URZ ;  /* 0x0000000104048899 */ /* 0x000fe2000800063f */
[----:B---3--:R-:W-:Y:S01]  /*0520*/  ISETP.EQ.U32.AND P2, PT, R14, 0x1, PT ;  /* 0x000000010e00780c */ /* 0x008fe20003f42070 */
[----:B------:R-:W3:Y:S01]  /*0530*/  F2I.U32.TRUNC.NTZ R13, R13 ;  /* 0x0000000d000d7305 */ /* 0x000ee2000020f000 */
[----:B------:R-:W-:Y:S01]  /*0540*/  LEA.HI R0, R10, R10, RZ, 0x1 ;  /* 0x0000000a0a007211 */ /* 0x000fe200078f08ff */
[----:B------:R-:W5:Y:S03]  /*0550*/  LDC R7, c[0x0][0x148] ;  /* 0x00005200ff077b82 */ /* 0x000f660000000800 */
[----:B------:R-:W-:Y:S01]  /*0560*/  LOP3.LUT R11, R0, 0xfffffffe, RZ, 0xc0, !PT ;  /* 0xfffffffe000b7812 */ /* 0x000fe200078ec0ff */
[----:B0-----:R-:W-:Y:S01]  /*0570*/  IMAD.MOV R15, RZ, RZ, -R9 ;  /* 0x000000ffff0f7224 */ /* 0x001fe200078e0a09 */
[----:B------:R-:W-:-:S03]  /*0580*/  SHF.R.S32.HI R9, RZ, 0x1f, R2 ;  /* 0x0000001fff097819 */ /* 0x000fc60000011402 */
[----:B--2---:R-:W-:Y:S01]  /*0590*/  IMAD R3, R12, R15, UR8 ;  /* 0x000000080c037e24 */ /* 0x004fe2000f8e020f */
[----:B------:R-:W-:Y:S01]  /*05a0*/  LEA.HI R9, R9, R2, RZ, 0x2 ;  /* 0x0000000209097211 */ /* 0x000fe200078f10ff */
[C---:B------:R-:W-:Y:S02]  /*05b0*/  IMAD.IADD R0, R10.reuse, 0x1, -R11 ;  /* 0x000000010a007824 */ /* 0x040fe400078e0a0b */
[----:B------:R-:W-:Y:S01]  /*05c0*/  IMAD.SHL.U32 R11, R10, 0x4, RZ ;  /* 0x000000040a0b7824 */ /* 0x000fe200078e00ff */
[----:B------:R-:W-:Y:S01]  /*05d0*/  LOP3.LUT R9, R9, 0xfffffffc, RZ, 0xc0, !PT ;  /* 0xfffffffc09097812 */ /* 0x000fe200078ec0ff */
[----:B---3--:R-:W-:Y:S01]  /*05e0*/  IMAD.MOV R20, RZ, RZ, -R13 ;  /* 0x000000ffff147224 */ /* 0x008fe200078e0a0d */
[----:B------:R-:W-:Y:S01]  /*05f0*/  ISETP.NE.AND P4, PT, R0, R3, PT ;  /* 0x000000030000720c */ /* 0x000fe20003f85270 */
[----:B-1----:R-:W-:Y:S01]  /*0600*/  @!UP0 ULEA UR6, UR7, UR6, 0x18 ;  /* 0x0000000607068291 */ /* 0x002fe2000f8ec03f */
[----:B------:R-:W-:Y:S01]  /*0610*/  LOP3.LUT R22, R10, 0xc, R11, 0x78, !PT ;  /* 0x0000000c0a167812 */ /* 0x000fe200078e780b */
[----:B------:R-:W-:Y:S01]  /*0620*/  IMAD.IADD R0, R2, 0x1, -R9 ;  /* 0x0000000102007824 */ /* 0x000fe200078e0a09 */
[----:B------:R-:W-:Y:S01]  /*0630*/  VOTEU.ALL UP0, P0 ;  /* 0x00000000003f7886 */ /* 0x000fe20000000000 */
[----:B------:R-:W-:Y:S01]  /*0640*/  LOP3.LUT P0, RZ, R8, 0x7, RZ, 0xc0, !PT ;  /* 0x0000000708ff7812 */ /* 0x000fe2000780c0ff */
[----:B------:R-:W-:Y:S01]  /*0650*/  VIADD R10, R5, 0xffffffff ;  /* 0xffffffff050a7836 */ /* 0x000fe20000000000 */
[----:B------:R-:W-:-:S02]  /*0660*/  LOP3.LUT R11, R98, 0x7f, RZ, 0xc0, !PT ;  /* 0x0000007f620b7812 */ /* 0x000fc400078ec0ff */
[----:B------:R-:W-:Y:S01]  /*0670*/  ISETP.NE.AND P1, PT, R0, 0x3, PT ;  /* 0x000000030000780c */ /* 0x000fe20003f25270 */
[----:B-----5:R-:W-:Y:S01]  /*0680*/  IMAD R9, R7, R20, R4 ;  /* 0x0000001407097224 */ /* 0x020fe200078e0204 */
[C---:B------:R-:W-:Y:S02]  /*0690*/  ISETP.LT.U32.AND P0, PT, R22.reuse, 0x4, !P0 ;  /* 0x000000041600780c */ /* 0x040fe40004701070 */
[----:B------:R-:W-:Y:S01]  /*06a0*/  @P4 LEA.HI R2, R22, R22, RZ, 0x1 ;  /* 0x0000001616024211 */ /* 0x000fe200078f08ff */
[----:B------:R-:W0:Y:S02]  /*06b0*/  FENCE.VIEW.ASYNC.S ;  /* 0x00000000000073c6 */ /* 0x000e240000000000 */
[----:B0-----:R0:W1:Y:S01]  /*06c0*/  @!UP0 SYNCS.EXCH.64 URZ, [UR6+0x30], UR4 ;  /* 0x00003004063f85b2 */ /* 0x0010620008000100 */
[----:B------:R-:W-:Y:S02]  /*06d0*/  ISETP.EQ.OR P1, PT, R0, RZ, !P1 ;  /* 0x000000ff0000720c */ /* 0x000fe40004f22670 */
[----:B------:R-:W-:-:S02]  /*06e0*/  @P4 SHF.R.S32.HI R2, RZ, 0x1, R2 ;  /* 0x00000001ff024819 */ /* 0x000fc40000011402 */
[----:B------:R-:W-:Y:S02]  /*06f0*/  ISETP.EQ.AND P1, PT, R5, RZ, P1 ;  /* 0x000000ff0500720c */ /* 0x000fe40000f22270 */
[----:B------:R-:W-:Y:S02]  /*0700*/  @P4 ISETP.NE.AND P5, PT, R2, R9, PT ;  /* 0x000000090200420c */ /* 0x000fe40003fa5270 */
[----:B------:R-:W-:Y:S02]  /*0710*/  ISETP.GE.U32.AND P6, PT, R10, 0x2, PT ;  /* 0x000000020a00780c */ /* 0x000fe40003fc6070 */
[----:B------:R-:W-:Y:S02]  /*0720*/  SEL R2, RZ, 0x1, !P0 ;  /* 0x00000001ff027807 */ /* 0x000fe40004000000 */
[----:B------:R-:W-:Y:S02]  /*0730*/  @P4 SEL R19, RZ, 0x1, P5 ;  /* 0x00000001ff134807 */ /* 0x000fe40002800000 */
[----:B------:R-:W-:Y:S01]  /*0740*/  SEL R18, RZ, 0x1, !P1 ;  /* 0x00000001ff127807 */ /* 0x000fe20004800000 */
[----:B------:R0:W2:Y:S01]  /*0750*/  @!UP1 SYNCS.EXCH.64 URZ, [UR6+0x38], UR4 ;  /* 0x00003804063f95b2 */ /* 0x0000a20008000100 */
[----:B------:R-:W-:Y:S01]  /*0760*/  LOP3.LUT R19, R19, R2, RZ, 0xc0, !PT ;  /* 0x0000000213137212 */ /* 0x000fe200078ec0ff */
[----:B------:R-:W-:Y:S01]  /*0770*/  NOP ;  /* 0x0000000000007918 */ /* 0x000fe20000000000 */
[----:B------:R-:W-:Y:S01]  /*0780*/  SEL R18, R18, 0x2, P6 ;  /* 0x0000000212127807 */ /* 0x000fe20003000000 */
[----:B------:R-:W-:Y:S06]  /*0790*/  @!P2 BRA `(.L_x_3) ;  /* 0x000000000008a947 */ /* 0x000fec0003800000 */
[----:B-12-4-:R-:W-:Y:S01]  /*07a0*/  UCGABAR_ARV ;  /* 0x00000000000079c7 */ /* 0x016fe20008000000 */
[----:B------:R-:W-:Y:S05]  /*07b0*/  BRA `(.L_x_4) ;  /* 0x0000000000047947 */ /* 0x000fea0003800000 */
.L_x_3:
[----:B-12-4-:R-:W-:Y:S01]  /*07c0*/  NOP ;  /* 0x0000000000007918 */ /* 0x016fe20000000000 */
.L_x_4:
[----:B------:R-:W1:Y:S01]  /*07d0*/  LDC R2, c[0x0][0x65c] ;  /* 0x00019700ff027b82 */ /* 0x000e620000000800 */
[----:B------:R-:W-:Y:S01]  /*07e0*/  LOP3.LUT R5, R5, 0xfffff7ff, RZ, 0xc0, !PT ;  /* 0xfffff7ff05057812 */ /* 0x000fe200078ec0ff */
[----:B------:R-:W-:Y:S02]  /*07f0*/  IMAD.U32 R8, RZ, RZ, UR8 ;  /* 0x00000008ff087e24 */ /* 0x000fe4000f8e00ff */
[----:B------:R-:W-:Y:S01]  /*0800*/  IMAD.MOV.U32 R9, RZ, RZ, RZ ;  /* 0x000000ffff097224 */ /* 0x000fe200078e00ff */
[----:B-1----:R-:W-:-:S13]  /*0810*/  ISETP.NE.AND P1, PT, R2, 0x1, PT ;  /* 0x000000010200780c */ /* 0x002fda0003f25270 */
[----:B------:R-:W1:Y:S01]  /*0820*/  @P1 LDC R17, c[0x0][0x10] ;  /* 0x00000400ff111b82 */ /* 0x000e620000000800 */
[----:B------:R-:W-:Y:S01]  /*0830*/  @P1 LOP3.LUT R5, R5, 0x800, RZ, 0xfc, !PT ;  /* 0x0000080005051812 */ /* 0x000fe200078efcff */
[----:B------:R-:W-:Y:S02]  /*0840*/  @P1 IMAD.MOV.U32 R5, RZ, RZ, RZ ;  /* 0x000000ffff051224 */ /* 0x000fe400078e00ff */
[----:B------:R-:W-:-:S04]  /*0850*/  @P1 IMAD.MOV.U32 R15, RZ, RZ, RZ ;  /* 0x000000ffff0f1224 */ /* 0x000fc800078e00ff */
[----:B------:R-:W2:Y:S01]  /*0860*/  @!P1 LDC R13, c[0x0][0xc] ;  /* 0x00000300ff0d9b82 */ /* 0x000ea20000000800 */
[----:B0-----:R-:W-:Y:S01]  /*0870*/  ULDC UR4, c[0x0][0xc] ;  /* 0x0000030000047ab9 */ /* 0x001fe20000000800 */
[----:B------:R-:W-:Y:S01]  /*0880*/  ULDC UR5, c[0x0][0x10] ;  /* 0x0000040000057ab9 */ /* 0x000fe20000000800 */
[----:B------:R-:W-:Y:S01]  /*0890*/  ULDC UR6, c[0x0][0x14] ;  /* 0x0000050000067ab9 */ /* 0x000fe20000000800 */
[----:B------:R-:W-:-:S04]  /*08a0*/  UIMAD.WIDE.U32 UR4, UR4, UR5, URZ ;  /* 0x00000005040472a5 */ /* 0x000fc8000f8e003f */
[----:B------:R-:W-:Y:S02]  /*08b0*/  UIMAD.WIDE.U32 UR38, UR4, UR6, URZ ;  /* 0x00000006042672a5 */ /* 0x000fe4000f8e003f */
[----:B------:R-:W-:-:S04]  /*08c0*/  UIMAD UR41, UR5, UR6, URZ ;  /* 0x00000006052972a4 */ /* 0x000fc8000f8e023f */
[----:B------:R-:W-:Y:S01]  /*08d0*/  UIADD3 UR41, UR39, UR41, URZ ;  /* 0x0000002927297290 */ /* 0x000fe2000fffe03f */
[----:B-1----:R-:W-:-:S04]  /*08e0*/  @P1 IMAD.WIDE.U32 R16, R17, UR8, R4 ;  /* 0x0000000811101c25 */ /* 0x002fc8000f8e0004 */
[----:B------:R-:W-:Y:S02]  /*08f0*/  @P1 IMAD.IADD R17, R17, 0x1, R15 ;  /* 0x0000000111111824 */ /* 0x000fe400078e020f */
[----:B--2---:R-:W-:-:S04]  /*0900*/  @!P1 IMAD.WIDE.U32 R8, R4, R13, R8 ;  /* 0x0000000d04089225 */ /* 0x004fc800078e0008 */
[----:B------:R-:W-:Y:S02]  /*0910*/  @!P1 IMAD.MOV.U32 R16, RZ, RZ, R8 ;  /* 0x000000ffff109224 */ /* 0x000fe400078e0008 */
[----:B------:R-:W-:Y:S01]  /*0920*/  @!P1 IMAD.MOV.U32 R17, RZ, RZ, R9 ;  /* 0x000000ffff119224 */ /* 0x000fe200078e0009 */
[----:B------:R-:W-:Y:S06]  /*0930*/  @!P2 BRA `(.L_x_5) ;  /* 0x00000000000ca947 */ /* 0x000fec0003800000 */
[----:B------:R-:W-:Y:S01]  /*0940*/  UCGABAR_WAIT ;  /* 0x0000000000007dc7 */ /* 0x000fe20008000000 */
[----:B------:R-:W-:Y:S01]  /*0950*/  CCTL.IVALL ;  /* 0x00000000ff00798f */ /* 0x000fe20002000000 */
[----:B------:R-:W-:Y:S05]  /*0960*/  BRA `(.L_x_6) ;  /* 0x0000000000047947 */ /* 0x000fea0003800000 */
.L_x_5:
[----:B------:R-:W-:Y:S06]  /*0970*/  BAR.SYNC.DEFER_BLOCKING 0x0 ;  /* 0x0000000000007b1d */ /* 0x000fec0000010000 */
.L_x_6:
[----:B------:R-:W-:Y:S05]  /*0980*/  @!P3 BRA `(.L_x_7) ;  /* 0x000000700084b947 */ /* 0x000fea0003800000 */
[----:B------:R-:W-:-:S13]  /*0990*/  ISETP.GT.U32.AND P0, PT, R10, 0x1, PT ;  /* 0x000000010a00780c */ /* 0x000fda0003f04070 */
[----:B------:R-:W-:Y:S05]  /*09a0*/  @P0 EXIT ;  /* 0x000000000000094d */ /* 0x000fea0003800000 */
[----:B------:R-:W-:Y:S01]  /*09b0*/  ULDC.64 UR4, c[0x0][0x650] ;  /* 0x0001940000047ab9 */ /* 0x000fe20000000a00 */
[----:B------:R-:W-:Y:S01]  /*09c0*/  PRMT R0, RZ, 0x7610, R0 ;  /* 0x00007610ff007816 */ /* 0x000fe20000000000 */
[----:B------:R-:W-:Y:S01]  /*09d0*/  IMAD.MOV.U32 R111, RZ, RZ, -0x1 ;  /* 0xffffffffff6f7424 */ /* 0x000fe200078e00ff */
[----:B------:R-:W-:Y:S01]  /*09e0*/  ISETP.GE.U32.AND P0, PT, R16, UR4, PT ;  /* 0x0000000410007c0c */ /* 0x000fe2000bf06070 */
[----:B------:R-:W-:Y:S02]  /*09f0*/  IMAD.MOV.U32 R103, RZ, RZ, -0x1 ;  /* 0xffffffffff677424 */ /* 0x000fe400078e00ff */
[----:B------:R-:W-:Y:S01]  /*0a00*/  IMAD.MOV.U32 R23, RZ, RZ, -0x1 ;  /* 0xffffffffff177424 */ /* 0x000fe200078e00ff */
[----:B------:R-:W-:-:S13]  /*0a10*/  ISETP.GE.U32.AND.EX P0, PT, R17, UR5, PT, P0 ;  /* 0x0000000511007c0c */ /* 0x000fda000bf06100 */
[----:B------:R-:W-:Y:S05]  /*0a20*/  @P0 BRA `(.L_x_8) ;  /* 0x00000004002c0947 */ /* 0x000fea0003800000 */
[----:B------:R-:W0:Y:S01]  /*0a30*/  LDC.64 R24, c[0x0][0x628] ;  /* 0x00018a00ff187b82 */ /* 0x000e220000000a00 */
[----:B------:R-:W-:Y:S02]  /*0a40*/  IMAD.MOV.U32 R8, RZ, RZ, R16 ;  /* 0x000000ffff087224 */ /* 0x000fe400078e0010 */
[----:B------:R-:W-:-:S05]  /*0a50*/  IMAD.MOV.U32 R9, RZ, RZ, R17 ;  /* 0x000000ffff097224 */ /* 0x000fca00078e0011 */
[----:B------:R-:W1:Y:S08]  /*0a60*/  LDC R0, c[0x0][0x630] ;  /* 0x00018c00ff007b82 */ /* 0x000e700000000800 */
[----:B------:R-:W2:Y:S01]  /*0a70*/  LDC.64 R26, c[0x0][0x620] ;  /* 0x00018800ff1a7b82 */ /* 0x000ea20000000a00 */
[----:B0-----:R-:W-:-:S04]  /*0a80*/  ISETP.NE.U32.AND P0, PT, R24, RZ, PT ;  /* 0x000000ff1800720c */ /* 0x001fc80003f05070 */
[----:B------:R-:W-:-:S13]  /*0a90*/  ISETP.NE.AND.EX P0, PT, R25, RZ, PT, P0 ;  /* 0x000000ff1900720c */ /* 0x000fda0003f05300 */
[----:B-12---:R-:W-:Y:S05]  /*0aa0*/  @!P0 BRA `(.L_x_9) ;  /* 0x0000000000288947 */ /* 0x006fea0003800000 */
[----:B------:R-:W0:Y:S02]  /*0ab0*/  LDC R15, c[0x0][0x634] ;  /* 0x00018d00ff0f7b82 */ /* 0x000e240000000800 */
[----:B0-----:R-:W-:-:S05]  /*0ac0*/  IADD3 R15, P0, R16, R15, RZ ;  /* 0x0000000f100f7210 */ /* 0x001fca0007f1e0ff */
[----:B------:R-:W-:-:S04]  /*0ad0*/  IMAD.X R21, RZ, RZ, R17, P0 ;  /* 0x000000ffff157224 */ /* 0x000fc800000e0611 */
[----:B------:R-:W-:-:S04]  /*0ae0*/  IMAD.WIDE.U32 R8, R21, R24, RZ ;  /* 0x0000001815087225 */ /* 0x000fc800078e00ff */
[----:B------:R-:W-:-:S04]  /*0af0*/  IMAD.WIDE.U32 R12, P0, R15, R25, R8 ;  /* 0x000000190f0c7225 */ /* 0x000fc80007800008 */
[----:B------:R-:W-:-:S04]  /*0b00*/  IMAD.WIDE.U32 R8, R15, R24, RZ ;  /* 0x000000180f087225 */ /* 0x000fc800078e00ff */
[----:B------:R-:W-:Y:S01]  /*0b10*/  IMAD.X R15, RZ, RZ, RZ, P0 ;  /* 0x000000ffff0f7224 */ /* 0x000fe200000e06ff */
[----:B------:R-:W-:Y:S01]  /*0b20*/  IADD3 RZ, P0, R9, R12, RZ ;  /* 0x0000000c09ff7210 */ /* 0x000fe20007f1e0ff */
[----:B------:R-:W-:-:S04]  /*0b30*/  IMAD.MOV.U32 R14, RZ, RZ, R13 ;  /* 0x000000ffff0e7224 */ /* 0x000fc800078e000d */
[----:B------:R-:W-:-:S08]  /*0b40*/  IMAD.WIDE.U32.X R8, R21, R25, R14, P0 ;  /* 0x0000001915087225 */ /* 0x000fd000000e040e */
.L_x_9:
[----:B------:R-:W0:Y:S01]  /*0b50*/  LDC.64 R28, c[0x0][0x640] ;  /* 0x00019000ff1c7b82 */ /* 0x000e220000000a00 */
[--C-:B------:R-:W-:Y:S01]  /*0b60*/  SHF.R.U64 R30, R8, R0, R9.reuse ;  /* 0x00000000081e7219 */ /* 0x100fe20000001209 */
[----:B------:R-:W-:Y:S01]  /*0b70*/  IMAD R20, R7, R20, R4 ;  /* 0x0000001407147224 */ /* 0x000fe200078e0204 */
[----:B------:R-:W-:Y:S02]  /*0b80*/  SHF.R.U32.HI R0, RZ, R0, R9 ;  /* 0x00000000ff007219 */ /* 0x000fe40000011609 */
[----:B------:R-:W-:-:S03]  /*0b90*/  IADD3 R5, P0, RZ, -R30, RZ ;  /* 0x8000001eff057210 */ /* 0x000fc60007f1e0ff */
[----:B------:R-:W1:Y:S02]  /*0ba0*/  LDC R12, c[0x0][0x618] ;  /* 0x00018600ff0c7b82 */ /* 0x000e640000000800 */
[----:B------:R-:W-:-:S04]  /*0bb0*/  IMAD.X R9, RZ, RZ, ~R0, P0 ;  /* 0x000000ffff097224 */ /* 0x000fc800000e0e00 */
[-C--:B------:R-:W-:Y:S02]  /*0bc0*/  IMAD R0, R9, R26.reuse, RZ ;  /* 0x0000001a09007224 */ /* 0x080fe400078e02ff */
[----:B------:R-:W2:Y:S01]  /*0bd0*/  LDC R14, c[0x0][0x608] ;  /* 0x00018200ff0e7b82 */ /* 0x000ea20000000800 */
[----:B------:R-:W-:-:S04]  /*0be0*/  IMAD.WIDE.U32 R8, R5, R26, R16 ;  /* 0x0000001a05087225 */ /* 0x000fc800078e0010 */
[----:B------:R-:W-:Y:S02]  /*0bf0*/  IMAD R5, R5, R27, R0 ;  /* 0x0000001b05057224 */ /* 0x000fe400078e0200 */
[----:B------:R-:W-:Y:S01]  /*0c00*/  IMAD.MOV.U32 R27, RZ, RZ, 0x1 ;  /* 0x00000001ff1b7424 */ /* 0x000fe200078e00ff */
[----:B------:R-:W3:Y:S01]  /*0c10*/  LDC R24, c[0x0][0x658] ;  /* 0x00019600ff187b82 */ /* 0x000ee20000000800 */
[----:B------:R-:W-:Y:S01]  /*0c20*/  IMAD.IADD R5, R9, 0x1, R5 ;  /* 0x0000000109057824 */ /* 0x000fe200078e0205 */
[----:B0-----:R-:W-:Y:S01]  /*0c30*/  ISETP.NE.U32.AND P0, PT, R28, RZ, PT ;  /* 0x000000ff1c00720c */ /* 0x001fe20003f05070 */
[----:B------:R-:W-:-:S03]  /*0c40*/  IMAD.MOV.U32 R9, RZ, RZ, -0x1 ;  /* 0xffffffffff097424 */ /* 0x000fc600078e00ff */
[----:B------:R-:W-:Y:S02]  /*0c50*/  ISETP.NE.AND.EX P0, PT, R29, RZ, PT, P0 ;  /* 0x000000ff1d00720c */ /* 0x000fe40003f05300 */
[----:B------:R-:W0:Y:S01]  /*0c60*/  LDC R21, c[0x0][0x600] ;  /* 0x00018000ff157b82 */ /* 0x000e220000000800 */
[-CC-:B-1----:R-:W-:Y:S02]  /*0c70*/  SHF.R.U64 R10, R8, R12.reuse, R5.reuse ;  /* 0x0000000c080a7219 */ /* 0x182fe40000001205 */
[----:B------:R-:W-:-:S05]  /*0c80*/  SHF.R.U32.HI R5, RZ, R12, R5 ;  /* 0x0000000cff057219 */ /* 0x000fca0000011605 */
[----:B------:R-:W1:Y:S01]  /*0c90*/  LDC R23, c[0x0][0x648] ;  /* 0x00019200ff177b82 */ /* 0x000e620000000800 */
[-CC-:B--2---:R-:W-:Y:S02]  /*0ca0*/  SHF.R.U64 R32, R10, R14.reuse, R5.reuse ;  /* 0x0000000e0a207219 */ /* 0x184fe40000001205 */
[----:B------:R-:W-:-:S05]  /*0cb0*/  SHF.R.U32.HI R5, RZ, R14, R5 ;  /* 0x0000000eff057219 */ /* 0x000fca0000011605 */
[----:B------:R-:W2:Y:S01]  /*0cc0*/  LDC R25, c[0x0][0x638] ;  /* 0x00018e00ff197b82 */ /* 0x000ea20000000800 */
[-CC-:B---3--:R-:W-:Y:S02]  /*0cd0*/  SHF.R.U64 R14, R32, R24.reuse, R5.reuse ;  /* 0x00000018200e7219 */ /* 0x188fe40000001205 */
[-C--:B------:R-:W-:Y:S02]  /*0ce0*/  SHF.L.U32 R0, R9, R24.reuse, RZ ;  /* 0x0000001809007219 */ /* 0x080fe400000006ff */
[----:B------:R-:W-:Y:S01]  /*0cf0*/  SHF.R.U32.HI R5, RZ, R24, R5 ;  /* 0x00000018ff057219 */ /* 0x000fe20000011605 */
[----:B------:R-:W-:Y:S01]  /*0d00*/  IMAD.MOV.U32 R4, RZ, RZ, R14 ;  /* 0x000000ffff047224 */ /* 0x000fe200078e000e */
[----:B------:R-:W-:Y:S01]  /*0d10*/  LOP3.LUT R7, RZ, R0, RZ, 0x33, !PT ;  /* 0x00000000ff077212 */ /* 0x000fe200078e33ff */
[----:B------:R-:W3:Y:S01]  /*0d20*/  LDC R26, c[0x0][0x610] ;  /* 0x00018400ff1a7b82 */ /* 0x000ee20000000800 */
[----:B------:R-:W-:Y:S05]  /*0d30*/  @!P0 BRA `(.L_x_10) ;  /* 0x0000000000288947 */ /* 0x000fea0003800000 */
[----:B------:R-:W4:Y:S02]  /*0d40*/  LDC R13, c[0x0][0x64c] ;  /* 0x00019300ff0d7b82 */ /* 0x000f240000000800 */
[----:B----4-:R-:W-:-:S05]  /*0d50*/  IADD3 R13, P0, R14, R13, RZ ;  /* 0x0000000d0e0d7210 */ /* 0x010fca0007f1e0ff */
        /* <DEDUP_REMOVED lines=8> */
.L_x_10:
[----:B-1----:R-:W-:Y:S01]  /*0de0*/  SHF.R.U64 R4, R4, R23, R5 ;  /* 0x0000001704047219 */ /* 0x002fe20000001205 */
[----:B0-----:R-:W-:Y:S01]  /*0df0*/  VIADD R5, R21, 0xffffffff ;  /* 0xffffffff15057836 */ /* 0x001fe20000000000 */
[----:B------:R-:W-:Y:S01]  /*0e00*/  SHF.L.U32 R0, R27, R24, RZ ;  /* 0x000000181b007219 */ /* 0x000fe200000006ff */
[----:B------:R-:W-:Y:S01]  /*0e10*/  IMAD.MOV.U32 R23, RZ, RZ, R30 ;  /* 0x000000ffff177224 */ /* 0x000fe200078e001e */
[----:B------:R-:W-:Y:S01]  /*0e20*/  LOP3.LUT R7, R32, R7, RZ, 0xc0, !PT ;  /* 0x0000000720077212 */ /* 0x000fe200078ec0ff */
[----:B------:R-:W-:Y:S01]  /*0e30*/  IMAD.MOV R8, RZ, RZ, -R4 ;  /* 0x000000ffff087224 */ /* 0x000fe200078e0a04 */
[----:B------:R-:W-:Y:S02]  /*0e40*/  SEL R3, R3, R20, !P1 ;  /* 0x0000001403037207 */ /* 0x000fe40004800000 */
[----:B------:R-:W-:Y:S01]  /*0e50*/  LOP3.LUT R5, R10, R5, RZ, 0xc0, !PT ;  /* 0x000000050a057212 */ /* 0x000fe200078ec0ff */
[----:B------:R-:W-:Y:S02]  /*0e60*/  IMAD R4, R0, R4, R7 ;  /* 0x0000000400047224 */ /* 0x000fe400078e0207 */
[----:B--2---:R-:W-:-:S02]  /*0e70*/  IMAD R0, R8, R25, R14 ;  /* 0x0000001908007224 */ /* 0x004fc400078e020e */
[----:B---3--:R-:W-:Y:S02]  /*0e80*/  IMAD R3, R4, R26, R3 ;  /* 0x0000001a04037224 */ /* 0x008fe400078e0203 */
[----:B------:R-:W-:Y:S02]  /*0e90*/  IMAD.MOV.U32 R7, RZ, RZ, 0x1 ;  /* 0x00000001ff077424 */ /* 0x000fe400078e00ff */
[----:B------:R-:W-:-:S03]  /*0ea0*/  IMAD R4, R0, R21, R5 ;  /* 0x0000001500047224 */ /* 0x000fc600078e0205 */
[----:B------:R-:W-:Y:S02]  /*0eb0*/  PRMT R0, R7, 0x7610, R0 ;  /* 0x0000761007007816 */ /* 0x000fe40000000000 */
[----:B------:R-:W-:Y:S02]  /*0ec0*/  SEL R103, R4, R3, !P1 ;  /* 0x0000000304677207 */ /* 0x000fe40004800000 */
[----:B------:R-:W-:-:S07]  /*0ed0*/  SEL R111, R3, R4, !P1 ;  /* 0x00000004036f7207 */ /* 0x000fce0004800000 */
.L_x_8:
[----:B------:R-:W-:-:S08]  /*0ee0*/  NOP ;  /* 0x0000000000007918 */ /* 0x000fd00000000000 */
[----:B------:R-:W0:Y:S02]  /*0ef0*/  USETMAXREG.TRY_ALLOC.CTAPOOL UP0, 0xe8 ;  /* 0x000000e8000079c8 */ /* 0x000e240008000600 */
[----:B0-----:R-:W-:-:S13]  /*0f00*/  PLOP3.LUT P0, PT, PT, PT, UP0, 0x80, 0x0 ;  /* 0x000000000000781c */ /* 0x001fda0003f0f008 */
[----:B------:R-:W-:Y:S05]  /*0f10*/  @!P0 BRA `(.L_x_8) ;  /* 0xfffffffc00f08947 */ /* 0x000fea000383ffff */
[----:B------:R-:W-:Y:S01]  /*0f20*/  ULDC.64 UR4, c[0x0][0x598] ;  /* 0x0001660000047ab9 */ /* 0x000fe20000000a00 */
[----:B------:R-:W-:Y:S01]  /*0f30*/  ULDC.64 UR36, c[0x0][0x208] ;  /* 0x0000820000247ab9 */ /* 0x000fe20000000a00 */
[----:B------:R-:W-:-:S04]  /*0f40*/  ISETP.NE.U32.AND P0, PT, RZ, UR4, PT ;  /* 0x00000004ff007c0c */ /* 0x000fc8000bf05070 */
[----:B------:R-:W-:-:S13]  /*0f50*/  ISETP.NE.AND.EX P0, PT, RZ, UR5, PT, P0 ;  /* 0x00000005ff007c0c */ /* 0x000fda000bf05300 */
[----:B------:R-:W-:Y:S05]  /*0f60*/  @!P0 BRA `(.L_x_11) ;  /* 0x00000000001c8947 */ /* 0x000fea0003800000 */
[----:B------:R-:W0:Y:S02]  /*0f70*/  LDC.64 R4, c[0x0][0x598] ;  /* 0x00016600ff047b82 */ /* 0x000e240000000a00 */
[----:B0-----:R-:W2:Y:S02]  /*0f80*/  LDG.E.64 R4, desc[UR36][R4.64] ;  /* 0x0000002404047981 */ /* 0x001ea4000c1e1b00 */
[----:B--2---:R-:W-:-:S04]  /*0f90*/  ISETP.NE.U32.AND P0, PT, R4, RZ, PT ;  /* 0x000000ff0400720c */ /* 0x004fc80003f05070 */
[----:B------:R-:W-:-:S13]  /*0fa0*/  ISETP.NE.AND.EX P0, PT, R5, RZ, PT, P0 ;  /* 0x000000ff0500720c */ /* 0x000fda0003f05300 */
[----:B------:R-:W-:Y:S05]  /*0fb0*/  @!P0 BRA `(.L_x_11) ;  /* 0x0000000000088947 */ /* 0x000fea0003800000 */
[----:B------:R0:W5:Y:S01]  /*0fc0*/  LD.E R90, desc[UR36][R4.64] ;  /* 0x00000024045a7980 */ /* 0x000162000c101900 */
[----:B------:R-:W-:Y:S05]  /*0fd0*/  BRA `(.L_x_12) ;  /* 0x0000000000247947 */ /* 0x000fea0003800000 */
.L_x_11:
[----:B------:R-:W-:Y:S02]  /*0fe0*/  ULDC.64 UR4, c[0x0][0x588] ;  /* 0x0001620000047ab9 */ /* 0x000fe40000000a00 */
[----:B------:R-:W-:-:S04]  /*0ff0*/  ISETP.NE.U32.AND P0, PT, RZ, UR4, PT ;  /* 0x00000004ff007c0c */ /* 0x000fc8000bf05070 */
[----:B------:R-:W-:-:S13]  /*1000*/  ISETP.NE.AND.EX P0, PT, RZ, UR5, PT, P0 ;  /* 0x00000005ff007c0c */ /* 0x000fda000bf05300 */
[----:B------:R-:W-:Y:S05]  /*1010*/  @!P0 BRA `(.L_x_13) ;  /* 0x00000000000c8947 */ /* 0x000fea0003800000 */
[----:B------:R-:W0:Y:S02]  /*1020*/  LDC.64 R90, c[0x0][0x588] ;  /* 0x00016200ff5a7b82 */ /* 0x000e240000000a00 */
[----:B0-----:R1:W5:Y:S01]  /*1030*/  LDG.E R90, desc[UR36][R90.64] ;  /* 0x000000245a5a7981 */ /* 0x001362000c1e1900 */
[----:B------:R-:W-:Y:S05]  /*1040*/  BRA `(.L_x_12) ;  /* 0x0000000000087947 */ /* 0x000fea0003800000 */
.L_x_13:
[----:B------:R-:W-:Y:S02]  /*1050*/  ULDC UR4, c[0x0][0x580] ;  /* 0x0001600000047ab9 */ /* 0x000fe40000000800 */
[----:B------:R-:W-:-:S07]  /*1060*/  IMAD.U32 R90, RZ, RZ, UR4 ;  /* 0x00000004ff5a7e24 */ /* 0x000fce000f8e00ff */
.L_x_12:
[----:B------:R-:W-:Y:S02]  /*1070*/  ULDC.64 UR4, c[0x0][0x5a0] ;  /* 0x0001680000047ab9 */ /* 0x000fe40000000a00 */
[----:B------:R-:W-:-:S04]  /*1080*/  ISETP.NE.U32.AND P0, PT, RZ, UR4, PT ;  /* 0x00000004ff007c0c */ /* 0x000fc8000bf05070 */
[----:B------:R-:W-:-:S13]  /*1090*/  ISETP.NE.AND.EX P0, PT, RZ, UR5, PT, P0 ;  /* 0x00000005ff007c0c */ /* 0x000fda000bf05300 */
[----:B------:R-:W-:Y:S05]  /*10a0*/  @!P0 BRA `(.L_x_14) ;  /* 0x00000000001c8947 */ /* 0x000fea0003800000 */
[----:B0-----:R-:W0:Y:S02]  /*10b0*/  LDC.64 R4, c[0x0][0x5a0] ;  /* 0x00016800ff047b82 */ /* 0x001e240000000a00 */
[----:B0-----:R-:W2:Y:S02]  /*10c0*/  LDG.E.64 R4, desc[UR36][R4.64] ;  /* 0x0000002404047981 */ /* 0x001ea4000c1e1b00 */
[----:B--2---:R-:W-:-:S04]  /*10d0*/  ISETP.NE.U32.AND P0, PT, R4, RZ, PT ;  /* 0x000000ff0400720c */ /* 0x004fc80003f05070 */
[----:B------:R-:W-:-:S13]  /*10e0*/  ISETP.NE.AND.EX P0, PT, R5, RZ, PT, P0 ;  /* 0x000000ff0500720c */ /* 0x000fda0003f05300 */
[----:B------:R-:W-:Y:S05]  /*10f0*/  @!P0 BRA `(.L_x_14) ;  /* 0x0000000000088947 */ /* 0x000fea0003800000 */
[----:B-1----:R0:W5:Y:S01]  /*1100*/  LD.E R91, desc[UR36][R4.64] ;  /* 0x00000024045b7980 */ /* 0x002162000c101900 */
[----:B------:R-:W-:Y:S05]  /*1110*/  BRA `(.L_x_15) ;  /* 0x0000000000247947 */ /* 0x000fea0003800000 */
.L_x_14:
[----:B------:R-:W-:Y:S02]  /*1120*/  ULDC.64 UR4, c[0x0][0x590] ;  /* 0x0001640000047ab9 */ /* 0x000fe40000000a00 */
[----:B------:R-:W-:-:S04]  /*1130*/  ISETP.NE.U32.AND P0, PT, RZ, UR4, PT ;  /* 0x00000004ff007c0c */ /* 0x000fc8000bf05070 */
[----:B------:R-:W-:-:S13]  /*1140*/  ISETP.NE.AND.EX P0, PT, RZ, UR5, PT, P0 ;  /* 0x00000005ff007c0c */ /* 0x000fda000bf05300 */
[----:B------:R-:W-:Y:S05]  /*1150*/  @!P0 BRA `(.L_x_16) ;  /* 0x00000000000c8947 */ /* 0x000fea0003800000 */
[----:B0-----:R-:W1:Y:S02]  /*1160*/  LDC.64 R4, c[0x0][0x590] ;  /* 0x00016400ff047b82 */ /* 0x001e640000000a00 */
[----:B-1----:R1:W5:Y:S01]  /*1170*/  LDG.E R91, desc[UR36][R4.64] ;  /* 0x00000024045b7981 */ /* 0x002362000c1e1900 */
[----:B------:R-:W-:Y:S05]  /*1180*/  BRA `(.L_x_15) ;  /* 0x0000000000087947 */ /* 0x000fea0003800000 */
.L_x_16:
[----:B------:R-:W-:Y:S02]  /*1190*/  ULDC UR4, c[0x0][0x584] ;  /* 0x0001610000047ab9 */ /* 0x000fe40000000800 */
[----:B-1----:R-:W-:-:S07]  /*11a0*/  IMAD.U32 R91, RZ, RZ, UR4 ;  /* 0x00000004ff5b7e24 */ /* 0x002fce000f8e00ff */
.L_x_15:
[----:B------:R-:W-:-:S13]  /*11b0*/  LOP3.LUT P0, RZ, R0, 0xff, RZ, 0xc0, !PT ;  /* 0x000000ff00ff7812 */ /* 0x000fda000780c0ff */
[----:B------:R-:W-:Y:S05]  /*11c0*/  @!P0 EXIT ;  /* 0x000000000000894d */ /* 0x000fea0003800000 */
[----:B------:R-:W2:Y:S01]  /*11d0*/  LDC R93, c[0x0][0x658] ;  /* 0x00019600ff5d7b82 */ /* 0x000ea20000000800 */
[----:B------:R-:W-:Y:S01]  /*11e0*/  ULDC.64 UR6, c[0x0][0x288] ;  /* 0x0000a20000067ab9 */ /* 0x000fe20000000a00 */
[----:B------:R-:W-:Y:S01]  /*11f0*/  LOP3.LUT R6, R6, 0x1, RZ, 0xc0, !PT ;  /* 0x0000000106067812 */ /* 0x000fe200078ec0ff */
[----:B------:R-:W-:Y:S01]  /*1200*/  UIADD3 UR4, UR7, 0x7f, URZ ;  /* 0x0000007f07047890 */ /* 0x000fe2000fffe03f */
[----:B------:R-:W-:Y:S01]  /*1210*/  SHF.R.U32.HI R0, RZ, 0x2, R98 ;  /* 0x00000002ff007819 */ /* 0x000fe20000011662 */
[----:B------:R-:W-:Y:S01]  /*1220*/  IMAD.U32 R3, RZ, RZ, UR6 ;  /* 0x00000006ff037e24 */ /* 0x000fe2000f8e00ff */
[----:B------:R-:W-:Y:S01]  /*1230*/  SHF.R.U32.HI R11, RZ, 0x1, R11 ;  /* 0x00000001ff0b7819 */ /* 0x000fe2000001160b */
[----:B------:R-:W-:Y:S01]  /*1240*/  USHF.R.S32.HI UR5, URZ, 0x1f, UR4 ;  /* 0x0000001f3f057899 */ /* 0x000fe20008011404 */
[----:B------:R-:W3:Y:S01]  /*1250*/  LDC.64 R96, c[0x0][0x5c8] ;  /* 0x00017200ff607b82 */ /* 0x000ee20000000a00 */
[----:B------:R-:W-:Y:S01]  /*1260*/  LOP3.LUT R92, R98, 0x3, RZ, 0xc0, !PT ;  /* 0x00000003625c7812 */ /* 0x000fe200078ec0ff */
[----:B01----:R-:W-:Y:S01]  /*1270*/  IMAD.SHL.U32 R5, R6, 0x40, RZ ;  /* 0x0000004006057824 */ /* 0x003fe200078e00ff */
[----:B------:R-:W-:Y:S01]  /*1280*/  LOP3.LUT R0, R0, 0x7, RZ, 0xc0, !PT ;  /* 0x0000000700007812 */ /* 0x000fe200078ec0ff */
[----:B------:R-:W-:Y:S01]  /*1290*/  ULEA.HI UR5, UR5, UR4, URZ, 0x7 ;  /* 0x0000000405057291 */ /* 0x000fe2000f8f383f */
[----:B------:R-:W-:Y:S01]  /*12a0*/  LOP3.LUT R11, R11, 0x30, RZ, 0xc0, !PT ;  /* 0x000000300b0b7812 */ /* 0x000fe200078ec0ff */
[----:B------:R-:W-:Y:S01]  /*12b0*/  IMAD R92, R92, -0x2, R3 ;  /* 0xfffffffe5c5c7824 */ /* 0x000fe200078e0203 */
[--C-:B------:R-:W-:Y:S01]  /*12c0*/  LOP3.LUT R88, R5, 0x40, R0.reuse, 0xe2, !PT ;  /* 0x0000004005587812 */ /* 0x100fe200078ee200 */
[----:B------:R-:W0:Y:S01]  /*12d0*/  LDC R100, c[0x0][0x600] ;  /* 0x00018000ff647b82 */ /* 0x000e220000000800 */
[----:B------:R-:W-:Y:S01]  /*12e0*/  IADD3 R3, RZ, -R11, -R0 ;  /* 0x8000000bff037210 */ /* 0x000fe20007ffe800 */
[----:B------:R-:W-:Y:S01]  /*12f0*/  IMAD.MOV.U32 R0, RZ, RZ, -0x1 ;  /* 0xffffffffff007424 */ /* 0x000fe200078e00ff */
[----:B------:R-:W-:Y:S01]  /*1300*/  USHF.R.S32.HI UR43, URZ, 0x7, UR5 ;  /* 0x000000073f2b7899 */ /* 0x000fe20008011405 */
[----:B------:R-:W-:Y:S01]  /*1310*/  IMAD.MOV.U32 R4, RZ, RZ, 0x1 ;  /* 0x00000001ff047424 */ /* 0x000fe200078e00ff */
[----:B------:R-:W-:Y:S01]  /*1320*/  LOP3.LUT R99, R98, 0x80, RZ, 0xc0, !PT ;  /* 0x0000008062637812 */ /* 0x000fe200078ec0ff */
[----:B------:R-:W-:Y:S01]  /*1330*/  IMAD R3, R6, -0x40, R3 ;  /* 0xffffffc006037824 */ /* 0x000fe200078e0203 */
[----:B------:R-:W-:Y:S01]  /*1340*/  UISETP.LT.AND UP0, UPT, UR43, 0x1, UPT ;  /* 0x000000012b00788c */ /* 0x000fe2000bf01270 */
[----:B--2---:R-:W-:Y:S01]  /*1350*/  SHF.L.U32 R0, R0, R93, RZ ;  /* 0x0000005d00007219 */ /* 0x004fe200000006ff */
[----:B------:R-:W-:Y:S01]  /*1360*/  ULDC UR4, c[0x0][0x284] ;  /* 0x0000a10000047ab9 */ /* 0x000fe20000000800 */
[----:B------:R-:W-:Y:S01]  /*1370*/  LOP3.LUT R88, R88, R11, RZ, 0xfc, !PT ;  /* 0x0000000b58587212 */ /* 0x000fe200078efcff */
[----:B------:R-:W-:Y:S01]  /*1380*/  USEL UR44, UR43, 0x1, UP0 ;  /* 0x000000012b2c7887 */ /* 0x000fe20008000000 */
[----:B------:R-:W-:Y:S01]  /*1390*/  SHF.L.U32 R93, R4, R93, RZ ;  /* 0x0000005d045d7219 */ /* 0x000fe200000006ff */
[----:B------:R-:W-:Y:S01]  /*13a0*/  IMAD.SHL.U32 R98, R98, 0x2, RZ ;  /* 0x0000000262627824 */ /* 0x000fe200078e00ff */
[----:B------:R-:W-:Y:S01]  /*13b0*/  LOP3.LUT R118, R18, 0x1, RZ, 0xfc, !PT ;  /* 0x0000000112767812 */ /* 0x000fe200078efcff */
[----:B------:R-:W-:Y:S01]  /*13c0*/  VIADD R102, R3, UR4 ;  /* 0x0000000403667c36 */ /* 0x000fe20008000000 */
[C-C-:B---3--:R-:W-:Y:S01]  /*13d0*/  SHF.L.U64.HI R94, R96.reuse, 0x7, R97.reuse ;  /* 0x00000007605e7819 */ /* 0x148fe20000010261 */
[----:B------:R-:W-:Y:S01]  /*13e0*/  IMAD.MOV.U32 R89, RZ, RZ, RZ ;  /* 0x000000ffff597224 */ /* 0x000fe200078e00ff */
[C---:B------:R-:W-:Y:S01]  /*13f0*/  SHF.L.U64.HI R95, R96.reuse, 0x3, R97 ;  /* 0x00000003605f7819 */ /* 0x040fe20000010261 */
[C---:B------:R-:W-:Y:S01]  /*1400*/  IMAD.SHL.U32 R97, R96.reuse, 0x80, RZ ;  /* 0x0000008060617824 */ /* 0x040fe200078e00ff */
[----:B------:R-:W-:Y:S01]  /*1410*/  SHF.R.U32.HI R99, RZ, 0x7, R99 ;  /* 0x00000007ff637819 */ /* 0x000fe20000011663 */
[----:B------:R-:W-:Y:S01]  /*1420*/  IMAD.SHL.U32 R96, R96, 0x8, RZ ;  /* 0x0000000860607824 */ /* 0x000fe200078e00ff */
[----:B------:R-:W-:Y:S01]  /*1430*/  LOP3.LUT R101, RZ, R0, RZ, 0x33, !PT ;  /* 0x00000000ff657212 */ /* 0x000fe200078e33ff */
[----:B------:R-:W-:Y:S01]  /*1440*/  UIADD3 UR44, UR43, -UR44, URZ ;  /* 0x8000002c2b2c7290 */ /* 0x000fe2000fffe03f */
[----:B0-----:R-:W-:Y:S01]  /*1450*/  VIADD R100, R100, 0xffffffff ;  /* 0xffffffff64647836 */ /* 0x001fe20000000000 */
[----:B------:R-:W-:Y:S01]  /*1460*/  UMOV UR40, URZ ;  /* 0x0000003f00287c82 */ /* 0x000fe20008000000 */
[----:B------:R-:W-:-:S09]  /*1470*/  UMOV UR42, URZ ;  /* 0x0000003f002a7c82 */ /* 0x000fd20008000000 */
.L_x_160:
[----:B0-----:R-:W0:Y:S01]  /*1480*/  SHFL.IDX PT, R0, R99, RZ, 0x1f ;  /* 0x00001fff63007589 */ /* 0x001e2200000e0000 */
[----:B-1----:R-:W1:Y:S01]  /*1490*/  S2UR UR7, SR_CgaCtaId ;  /* 0x00000000000779c3 */ /* 0x002e620000008800 */
[----:B------:R-:W-:Y:S01]  /*14a0*/  UMOV UR6, 0x400 ;  /* 0x0000040000067882 */ /* 0x000fe20000000000 */
[----:B0-----:R-:W-:Y:S01]  /*14b0*/  R2UR UR4, R0 ;  /* 0x00000000000472ca */ /* 0x001fe200000e0000 */
[----:B-1----:R-:W-:-:S12]  /*14c0*/  ULEA UR6, UR7, UR6, 0x18 ;  /* 0x0000000607067291 */ /* 0x002fd8000f8ec03f */
[----:B------:R-:W-:-:S04]  /*14d0*/  ULEA.HI UR5, UR4, UR4, URZ, 0x1 ;  /* 0x0000000404057291 */ /* 0x000fc8000f8f083f */
[----:B------:R-:W-:-:S04]  /*14e0*/  ULOP3.LUT UR5, UR5, 0x7fffe, URZ, 0xc0, !UPT ;  /* 0x0007fffe05057892 */ /* 0x000fc8000f8ec03f */
[----:B------:R-:W-:-:S03]  /*14f0*/  UIADD3 UR5, UR4, -UR5, URZ ;  /* 0x8000000504057290 */ /* 0x000fc6000fffe03f */
[----:B------:R-:W-:Y:S01]  /*1500*/  ULDC UR4, c[0x0][0x28c] ;  /* 0x0000a30000047ab9 */ /* 0x000fe20000000800 */
[----:B------:R-:W-:Y:S01]  /*1510*/  ULEA UR5, UR5, UR6, 0xd ;  /* 0x0000000605057291 */ /* 0x000fe2000f8e683f */
[----:B------:R-:W-:-:S03]  /*1520*/  ISETP.LT.AND P0, PT, RZ, UR4, PT ;  /* 0x00000004ff007c0c */ /* 0x000fc6000bf01270 */
[----:B------:R-:W-:-:S04]  /*1530*/  UIADD3 UR5, UR5, 0x100, URZ ;  /* 0x0000010005057890 */ /* 0x000fc8000fffe03f */
[----:B------:R-:W-:-:S04]  /*1540*/  USHF.R.U32.HI UR5, URZ, 0x4, UR5 ;  /* 0x000000043f057899 */ /* 0x000fc80008011605 */
[----:B------:R-:W-:-:S04]  /*1550*/  ULOP3.LUT UR5, UR5, 0x3fff, URZ, 0xc0, !UPT ;  /* 0x00003fff05057892 */ /* 0x000fc8000f8ec03f */
[----:B------:R-:W-:Y:S01]  /*1560*/  ULOP3.LUT UR45, UR5, 0x10000, URZ, 0xfc, !UPT ;  /* 0x00010000052d7892 */ /* 0x000fe2000f8efc3f */
[----:B--2345:R-:W-:Y:S11]  /*1570*/  @P0 BRA `(.L_x_17) ;  /* 0x0000000000400947 */ /* 0x03cff60003800000 */
[----:B------:R-:W-:Y:S01]  /*1580*/  MOV R0, 0x0 ;  /* 0x0000000000007802 */ /* 0x000fe20000000f00 */
[----:B------:R-:W-:Y:S01]  /*1590*/  ULDC.64 UR4, c[0x4][0x68] ;  /* 0x01001a0000047ab9 */ /* 0x000fe20000000a00 */
[----:B------:R-:W-:Y:S01]  /*15a0*/  ULDC.64 UR6, c[0x4][0x8] ;  /* 0x0100020000067ab9 */ /* 0x000fe20000000a00 */
[----:B------:R-:W-:Y:S01]  /*15b0*/  IMAD.U32 R4, RZ, RZ, UR4 ;  /* 0x00000004ff047e24 */ /* 0x000fe2000f8e00ff */
[----:B------:R0:W1:Y:S01]  /*15c0*/  LDC.64 R14, c[0x4][R0] ;  /* 0x01000000000e7b82 */ /* 0x0000620000000a00 */
[----:B------:R-:W-:Y:S01]  /*15d0*/  IMAD.U32 R5, RZ, RZ, UR5 ;  /* 0x00000005ff057e24 */ /* 0x000fe2000f8e00ff */
[----:B------:R-:W-:Y:S01]  /*15e0*/  ULDC.64 UR4, c[0x4][0x70] ;  /* 0x01001c0000047ab9 */ /* 0x000fe20000000a00 */
[----:B------:R-:W-:Y:S02]  /*15f0*/  IMAD.U32 R10, RZ, RZ, UR6 ;  /* 0x00000006ff0a7e24 */ /* 0x000fe4000f8e00ff */
[----:B------:R-:W-:Y:S02]  /*1600*/  IMAD.U32 R6, RZ, RZ, UR4 ;  /* 0x00000004ff067e24 */ /* 0x000fe4000f8e00ff */
[----:B------:R-:W-:-:S02]  /*1610*/  IMAD.U32 R7, RZ, RZ, UR5 ;  /* 0x00000005ff077e24 */ /* 0x000fc4000f8e00ff */
[----:B------:R-:W-:Y:S02]  /*1620*/  IMAD.U32 R11, RZ, RZ, UR7 ;  /* 0x00000007ff0b7e24 */ /* 0x000fe4000f8e00ff */
[----:B------:R-:W-:Y:S02]  /*1630*/  IMAD.MOV.U32 R8, RZ, RZ, 0x1e1 ;  /* 0x000001e1ff087424 */ /* 0x000fe400078e00ff */
[----:B------:R-:W-:Y:S02]  /*1640*/  IMAD.MOV.U32 R12, RZ, RZ, 0x1 ;  /* 0x00000001ff0c7424 */ /* 0x000fe400078e00ff */
[----:B0-----:R-:W-:-:S07]  /*1650*/  IMAD.MOV.U32 R13, RZ, RZ, RZ ;  /* 0x000000ffff0d7224 */ /* 0x001fce00078e00ff */
[----:B------:R-:W-:-:S07]  /*1660*/  LEPC R20, `(.L_x_17) ;  /* 0x000000001014794e */ /* 0x000fce0000000000 */
[----:B-1---5:R-:W-:Y:S05]  /*1670*/  CALL.ABS.NOINC R14 ;  /* 0x000000000e007343 */ /* 0x022fea0003c00000 */
.L_x_17:
[----:B------:R-:W-:-:S13]  /*1680*/  ISETP.NE.AND P0, PT, R118, 0x3, PT ;  /* 0x000000037600780c */ /* 0x000fda0003f05270 */
[----:B------:R-:W-:Y:S05]  /*1690*/  @!P0 BRA `(.L_x_18) ;  /* 0x0000000000048947 */ /* 0x000fea0003800000 */
[----:B------:R-:W-:Y:S01]  /*16a0*/  BPT.TRAP 0x1 ;  /* 0x000000040000795c */ /* 0x000fe20000300000 */
.L_x_18:
[----:B------:R-:W0:Y:S01]  /*16b0*/  S2UR UR5, SR_CgaCtaId ;  /* 0x00000000000579c3 */ /* 0x000e220000008800 */
[----:B------:R-:W-:Y:S01]  /*16c0*/  UMOV UR4, 0x400 ;  /* 0x0000040000047882 */ /* 0x000fe20000000000 */
[----:B------:R-:W-:Y:S02]  /*16d0*/  IMAD.U32 R0, RZ, RZ, UR40 ;  /* 0x00000028ff007e24 */ /* 0x000fe4000f8e00ff */
[----:B------:R-:W-:-:S03]  /*16e0*/  IMAD.U32 R3, RZ, RZ, UR42 ;  /* 0x0000002aff037e24 */ /* 0x000fc6000f8e00ff */
[----:B------:R-:W-:Y:S01]  /*16f0*/  SHF.L.U32 R0, R0, 0x1f, RZ ;  /* 0x0000001f00007819 */ /* 0x000fe200000006ff */
[----:B0-----:R-:W-:-:S06]  /*1700*/  ULEA UR4, UR5, UR4, 0x18 ;  /* 0x0000000405047291 */ /* 0x001fcc000f8ec03f */
[----:B------:R-:W-:-:S04]  /*1710*/  IMAD.U32 R6, RZ, RZ, UR4 ;  /* 0x00000004ff067e24 */ /* 0x000fc8000f8e00ff */
[----:B------:R-:W-:-:S04]  /*1720*/  IMAD R3, R3, 0x8, R6 ;  /* 0x0000000803037824 */ /* 0x000fc800078e0206 */
[----:B------:R0:W1:Y:S01]  /*1730*/  SYNCS.PHASECHK.TRANS64.TRYWAIT P1, [R3+URZ], R0 ;  /* 0x00000000030075a7 */ /* 0x000062000802017f */
[----:B------:R-:W-:Y:S05]  /*1740*/  @!P0 BRA `(.L_x_19) ;  /* 0x0000000000048947 */ /* 0x000fea0003800000 */
[----:B------:R-:W-:Y:S01]  /*1750*/  BPT.TRAP 0x1 ;  /* 0x000000040000795c */ /* 0x000fe20000300000 */
.L_x_19:
[----:B------:R-:W-:-:S05]  /*1760*/  IMAD.U32 R4, RZ, RZ, UR44 ;  /* 0x0000002cff047e24 */ /* 0x000fca000f8e00ff */
[----:B------:R-:W-:Y:S01]  /*1770*/  ISETP.GE.AND P2, PT, R4, 0x1, PT ;  /* 0x000000010400780c */ /* 0x000fe20003f46270 */
[----:B-1----:R-:W-:-:S12]  /*1780*/  @P1 BRA `(.L_x_20) ;  /* 0x0000000000081947 */ /* 0x002fd80003800000 */
[----:B------:R-:W1:Y:S02]  /*1790*/  SYNCS.PHASECHK.TRANS64.TRYWAIT P1, [R3+URZ], R0 ;  /* 0x00000000030075a7 */ /* 0x000e64000802017f */
[----:B-1----:R-:W-:Y:S05]  /*17a0*/  @!P1 BRA `(.L_x_21) ;  /* 0x0000007800789947 */ /* 0x002fea0003800000 */
.L_x_20:
[----:B------:R-:W-:Y:S05]  /*17b0*/  WARPSYNC.ALL ;  /* 0x0000000000007948 */ /* 0x000fea0003800000 */
[----:B------:R-:W-:Y:S01]  /*17c0*/  R2UR UR4, R6 ;  /* 0x00000000060472ca */ /* 0x000fe200000e0000 */
[----:B------:R-:W-:Y:S01]  /*17d0*/  ULEA UR8, UR42, UR45, 0xc ;  /* 0x0000002d2a087291 */ /* 0x000fe2000f8e603f */
[----:B------:R-:W-:Y:S01]  /*17e0*/  WARPGROUP.ARRIVE ;  /* 0x00000000000079c5 */ /* 0x000fe20000000000 */
[----:B------:R-:W-:Y:S01]  /*17f0*/  UMOV UR9, 0x40000040 ;  /* 0x4000004000097882 */ /* 0x000fe20000000000 */
[----:B------:R-:W-:Y:S01]  /*1800*/  UMOV UR11, 0x40000040 ;  /* 0x40000040000b7882 */ /* 0x000fe20000000000 */
[----:B------:R-:W-:Y:S01]  /*1810*/  UIADD3 UR12, UR8, 0x400, URZ ;  /* 0x00000400080c7890 */ /* 0x000fe2000fffe03f */
[----:B------:R-:W-:Y:S01]  /*1820*/  UMOV UR15, UR11 ;  /* 0x0000000b000f7c82 */ /* 0x000fe20008000000 */
[----:B------:R-:W-:Y:S01]  /*1830*/  UMOV UR13, 0x40000040 ;  /* 0x40000040000d7882 */ /* 0x000fe20000000000 */
[----:B------:R-:W-:-:S05]  /*1840*/  UIADD3 UR5, UR8, 0x402, URZ ;  /* 0x0000040208057890 */ /* 0x000fca000fffe03f */
[----:B------:R-:W-:-:S04]  /*1850*/  UIADD3 UR4, UR4, 0x20100, URZ ;  /* 0x0002010004047890 */ /* 0x000fc8000fffe03f */
[----:B------:R-:W-:-:S04]  /*1860*/  USHF.R.U32.HI UR4, URZ, 0x4, UR4 ;  /* 0x000000043f047899 */ /* 0x000fc80008011604 */
[----:B------:R-:W-:-:S04]  /*1870*/  ULOP3.LUT UR4, UR4, 0x3fff, URZ, 0xc0, !UPT ;  /* 0x00003fff04047892 */ /* 0x000fc8000f8ec03f */
[----:B------:R-:W-:-:S04]  /*1880*/  ULOP3.LUT UR4, UR4, 0x10000, URZ, 0xfc, !UPT ;  /* 0x0001000004047892 */ /* 0x000fc8000f8efc3f */
[----:B------:R-:W-:-:S07]  /*1890*/  ULEA UR6, UR42, UR4, 0xa ;  /* 0x000000042a067291 */ /* 0x000fce000f8e503f */
[----:B------:R-:W-:Y:S02]  /*18a0*/  UMOV UR10, UR6 ;  /* 0x00000006000a7c82 */ /* 0x000fe40008000000 */
[----:B------:R-:W-:Y:S01]  /*18b0*/  HGMMA.64x64x16.F32 R56, gdesc[UR8], RZ, !UPT, gsb0 ;  /* 0x00e00000083879f0 */ /* 0x000fe2000c0008ff */
[----:B------:R-:W-:Y:S01]  /*18c0*/  UMOV UR14, UR10 ;  /* 0x0000000a000e7c82 */ /* 0x000fe20008000000 */
[----:B------:R-:W-:Y:S01]  /*18d0*/  UIADD3 UR10, UR6, 0x206, URZ ;  /* 0x00000206060a7890 */ /* 0x000fe2000fffe03f */
[----:B------:R-:W-:Y:S01]  /*18e0*/  UMOV UR9, 0x40000040 ;  /* 0x4000004000097882 */ /* 0x000fe20000000000 */
[----:B------:R-:W-:Y:S01]  /*18f0*/  UMOV UR11, 0x40000040 ;  /* 0x40000040000b7882 */ /* 0x000fe20000000000 */
[----:B------:R-:W-:Y:S02]  /*1900*/  WARPGROUP.DEPBAR.LE gsb0, 0x0 ;  /* 0x00008000000079c5 */ /* 0x000fe40000010000 */
[----:B------:R-:W-:-:S06]  /*1910*/  WARPGROUP.ARRIVE ;  /* 0x00000000000079c5 */ /* 0x000fcc0000000000 */
[----:B------:R-:W-:Y:S01]  /*1920*/  HGMMA.64x64x16.F32 R24, gdesc[UR12], RZ, !UPT, gsb0 ;  /* 0x00e000000c1879f0 */ /* 0x000fe2000c0008ff */
[----:B------:R-:W-:Y:S02]  /*1930*/  UIADD3 UR12, UR8, 0x2, URZ ;  /* 0x00000002080c7890 */ /* 0x000fe4000fffe03f */
[----:B------:R-:W-:Y:S01]  /*1940*/  UIADD3 UR14, UR6, 0x2, URZ ;  /* 0x00000002060e7890 */ /* 0x000fe2000fffe03f */
[----:B------:R-:W-:Y:S01]  /*1950*/  UMOV UR13, 0x40000040 ;  /* 0x40000040000d7882 */ /* 0x000fe20000000000 */
[----:B------:R-:W-:Y:S01]  /*1960*/  UMOV UR15, 0x40000040 ;  /* 0x40000040000f7882 */ /* 0x000fe20000000000 */
[----:B------:R-:W-:Y:S02]  /*1970*/  WARPGROUP.DEPBAR.LE gsb0, 0x0 ;  /* 0x00008000000079c5 */ /* 0x000fe40000010000 */
[----:B------:R-:W-:-:S06]  /*1980*/  WARPGROUP.ARRIVE ;  /* 0x00000000000079c5 */ /* 0x000fcc0000000000 */
[----:B------:R-:W-:Y:S01]  /*1990*/  HGMMA.64x64x16.F32 R56, gdesc[UR12], R56, gsb0 ;  /* 0x00e000000c3879f0 */ /* 0x000fe20008000838 */
[----:B------:R-:W-:Y:S01]  /*19a0*/  UMOV UR12, UR5 ;  /* 0x00000005000c7c82 */ /* 0x000fe20008000000 */
[----:B------:R-:W-:Y:S01]  /*19b0*/  UMOV UR13, 0x40000040 ;  /* 0x40000040000d7882 */ /* 0x000fe20000000000 */
[----:B------:R-:W-:Y:S01]  /*19c0*/  UIADD3 UR5, UR8, 0x404, URZ ;  /* 0x0000040408057890 */ /* 0x000fe2000fffe03f */
[----:B------:R-:W-:Y:S02]  /*19d0*/  WARPGROUP.DEPBAR.LE gsb0, 0x0 ;  /* 0x00008000000079c5 */ /* 0x000fe40000010000 */
[----:B------:R-:W-:-:S06]  /*19e0*/  WARPGROUP.ARRIVE ;  /* 0x00000000000079c5 */ /* 0x000fcc0000000000 */
[----:B------:R-:W-:Y:S01]  /*19f0*/  HGMMA.64x64x16.F32 R24, gdesc[UR12], R24, gsb0 ;  /* 0x00e000000c1879f0 */ /* 0x000fe20008000818 */
        /* <DEDUP_REMOVED lines=56> */
[----:B------:R-:W-:Y:S01]  /*1d80*/  UIADD3 UR6, UR8, 0xc06, URZ ;  /* 0x00000c0608067890 */ /* 0x000fe2000fffe03f */
[----:B------:R-:W-:Y:S02]  /*1d90*/  WARPGROUP.DEPBAR.LE gsb0, 0x0 ;  /* 0x00008000000079c5 */ /* 0x000fe40000010000 */
[----:B------:R-:W-:-:S06]  /*1da0*/  WARPGROUP.ARRIVE ;  /* 0x00000000000079c5 */ /* 0x000fcc0000000000 */
[----:B------:R-:W-:Y:S01]  /*1db0*/  HGMMA.64x64x16.F32 R56, gdesc[UR12], R56, gsb0 ;  /* 0x00e000000c3879f0 */ /* 0x000fe20008000838 */
[----:B------:R-:W-:Y:S01]  /*1dc0*/  UMOV UR12, UR5 ;  /* 0x00000005000c7c82 */ /* 0x000fe20008000000 */
[----:B------:R-:W-:Y:S01]  /*1dd0*/  UMOV UR13, 0x40000040 ;  /* 0x40000040000d7882 */ /* 0x000fe20000000000 */
[----:B------:R-:W-:-:S07]  /*1de0*/  UIADD3 UR5, UR8, 0x806, URZ ;  /* 0x0000080608057890 */ /* 0x000fce000fffe03f */
[----:B------:R-:W-:Y:S01]  /*1df0*/  UMOV UR8, UR5 ;  /* 0x0000000500087c82 */ /* 0x000fe20008000000 */
[----:B------:R-:W-:Y:S02]  /*1e00*/  WARPGROUP.DEPBAR.LE gsb0, 0x0 ;  /* 0x00008000000079c5 */ /* 0x000fe40000010000 */
[----:B------:R-:W-:-:S06]  /*1e10*/  WARPGROUP.ARRIVE ;  /* 0x00000000000079c5 */ /* 0x000fcc0000000000 */
[----:B------:R-:W-:Y:S03]  /*1e20*/  HGMMA.64x64x16.F32 R24, gdesc[UR12], R24, gsb0 ;  /* 0x00e000000c1879f0 */ /* 0x000fe60008000818 */
[----:B------:R-:W-:Y:S02]  /*1e30*/  WARPGROUP.DEPBAR.LE gsb0, 0x0 ;  /* 0x00008000000079c5 */ /* 0x000fe40000010000 */
[----:B------:R-:W-:-:S06]  /*1e40*/  WARPGROUP.ARRIVE ;  /* 0x00000000000079c5 */ /* 0x000fcc0000000000 */
[----:B------:R-:W-:Y:S01]  /*1e50*/  HGMMA.64x64x16.F32 R56, gdesc[UR8], R56, gsb0 ;  /* 0x00e00000083879f0 */ /* 0x000fe20008000838 */
[----:B------:R-:W-:Y:S01]  /*1e60*/  UMOV UR8, UR6 ;  /* 0x0000000600087c82 */ /* 0x000fe20008000000 */
[----:B------:R-:W-:Y:S01]  /*1e70*/  UMOV UR9, 0x40000040 ;  /* 0x4000004000097882 */ /* 0x000fe20000000000 */
[----:B------:R-:W-:Y:S02]  /*1e80*/  WARPGROUP.DEPBAR.LE gsb0, 0x0 ;  /* 0x00008000000079c5 */ /* 0x000fe40000010000 */
[----:B------:R-:W-:-:S06]  /*1e90*/  WARPGROUP.ARRIVE ;  /* 0x00000000000079c5 */ /* 0x000fcc0000000000 */
[----:B------:R-:W-:Y:S03]  /*1ea0*/  HGMMA.64x64x16.F32 R24, gdesc[UR8], R24, gsb0 ;  /* 0x00e00000081879f0 */ /* 0x000fe60008000818 */
[----:B------:R-:W-:Y:S02]  /*1eb0*/  WARPGROUP.DEPBAR.LE gsb0, 0x0 ;  /* 0x00008000000079c5 */ /* 0x000fe40000010000 */
[----:B------:R-:W-:Y:S05]  /*1ec0*/  @!P2 BRA `(.L_x_22) ;  /* 0x000000080058a947 */ /* 0x000fea0003800000 */
[----:B------:R-:W-:Y:S01]  /*1ed0*/  UIADD3 UR5, UR42, 0x1, URZ ;  /* 0x000000012a057890 */ /* 0x000fe2000fffe03f */
[----:B01----:R-:W-:Y:S02]  /*1ee0*/  IMAD.U32 R0, RZ, RZ, UR44 ;  /* 0x0000002cff007e24 */ /* 0x003fe4000f8e00ff */
[----:B------:R-:W-:Y:S01]  /*1ef0*/  IMAD.U32 R3, RZ, RZ, UR42 ;  /* 0x0000002aff037e24 */ /* 0x000fe2000f8e00ff */
[----:B------:R-:W-:-:S04]  /*1f00*/  UISETP.NE.AND UP0, UPT, UR5, 0x2, UPT ;  /* 0x000000020500788c */ /* 0x000fc8000bf05270 */
[----:B------:R-:W-:Y:S02]  /*1f10*/  USEL UR6, URZ, 0x1, UP0 ;  /* 0x000000013f067887 */ /* 0x000fe40008000000 */
[----:B------:R-:W-:Y:S02]  /*1f20*/  USEL UR5, UR5, URZ, UP0 ;  /* 0x0000003f05057287 */ /* 0x000fe40008000000 */
[----:B------:R-:W-:-:S06]  /*1f30*/  ULOP3.LUT UR6, UR40, UR6, URZ, 0x3c, !UPT ;  /* 0x0000000628067292 */ /* 0x000fcc000f8e3c3f */
[----:B------:R-:W-:-:S07]  /*1f40*/  IMAD.U32 R7, RZ, RZ, UR6 ;  /* 0x00000006ff077e24 */ /* 0x000fce000f8e00ff */
.L_x_29:
[----:B------:R-:W-:Y:S05]  /*1f50*/  @!P0 BRA `(.L_x_23) ;  /* 0x0000000000048947 */ /* 0x000fea0003800000 */
[----:B------:R-:W-:Y:S01]  /*1f60*/  BPT.TRAP 0x1 ;  /* 0x000000040000795c */ /* 0x000fe20000300000 */
.L_x_23:
[----:B------:R-:W0:Y:S01]  /*1f70*/  S2UR UR7, SR_CgaCtaId ;  /* 0x00000000000779c3 */ /* 0x000e220000008800 */
[----:B------:R-:W-:Y:S01]  /*1f80*/  UMOV UR6, 0x400 ;  /* 0x0000040000067882 */ /* 0x000fe20000000000 */
[----:B------:R-:W-:Y:S01]  /*1f90*/  IMAD.U32 R5, RZ, RZ, UR5 ;  /* 0x00000005ff057e24 */ /* 0x000fe2000f8e00ff */
[----:B------:R-:W-:Y:S01]  /*1fa0*/  SHF.L.U32 R4, R7, 0x1f, RZ ;  /* 0x0000001f07047819 */ /* 0x000fe200000006ff */
[----:B0-----:R-:W-:-:S06]  /*1fb0*/  ULEA UR6, UR7, UR6, 0x18 ;  /* 0x0000000607067291 */ /* 0x001fcc000f8ec03f */
[----:B------:R-:W-:-:S04]  /*1fc0*/  IMAD.U32 R6, RZ, RZ, UR6 ;  /* 0x00000006ff067e24 */ /* 0x000fc8000f8e00ff */
[----:B------:R-:W-:-:S04]  /*1fd0*/  IMAD R5, R5, 0x8, R6 ;  /* 0x0000000805057824 */ /* 0x000fc800078e0206 */
[----:B------:R0:W1:Y:S01]  /*1fe0*/  SYNCS.PHASECHK.TRANS64.TRYWAIT P1, [R5+URZ], R4 ;  /* 0x00000004050075a7 */ /* 0x000062000802017f */
[----:B------:R-:W-:Y:S05]  /*1ff0*/  @!P0 BRA `(.L_x_24) ;  /* 0x0000000000048947 */ /* 0x000fea0003800000 */
[----:B------:R-:W-:Y:S01]  /*2000*/  BPT.TRAP 0x1 ;  /* 0x000000040000795c */ /* 0x000fe20000300000 */
.L_x_24:
[----:B-1----:R-:W-:Y:S05]  /*2010*/  @P1 BRA `(.L_x_25) ;  /* 0x0000000000081947 */ /* 0x002fea0003800000 */
[----:B------:R-:W1:Y:S02]  /*2020*/  SYNCS.PHASECHK.TRANS64.TRYWAIT P1, [R5+URZ], R4 ;  /* 0x00000004050075a7 */ /* 0x000e64000802017f */
[----:B-1----:R-:W-:Y:S05]  /*2030*/  @!P1 BRA `(.L_x_26) ;  /* 0x0000007000689947 */ /* 0x002fea0003800000 */
.L_x_25:
[----:B------:R-:W-:Y:S01]  /*2040*/  ULEA UR8, UR5, UR4, 0xa ;  /* 0x0000000405087291 */ /* 0x000fe2000f8e503f */
[----:B------:R-:W-:Y:S01]  /*2050*/  WARPGROUP.ARRIVE ;  /* 0x00000000000079c5 */ /* 0x000fe20000000000 */
[----:B------:R-:W-:Y:S01]  /*2060*/  ULEA UR6, UR5, UR45, 0xc ;  /* 0x0000002d05067291 */ /* 0x000fe2000f8e603f */
[----:B------:R-:W-:Y:S01]  /*2070*/  UMOV UR15, 0x40000040 ;  /* 0x40000040000f7882 */ /* 0x000fe20000000000 */
[----:B------:R-:W-:Y:S02]  /*2080*/  UMOV UR13, 0x40000040 ;  /* 0x40000040000d7882 */ /* 0x000fe40000000000 */
[----:B------:R-:W-:Y:S01]  /*2090*/  UIADD3 UR7, UR6, 0x400, URZ ;  /* 0x0000040006077890 */ /* 0x000fe2000fffe03f */
[----:B------:R-:W-:Y:S02]  /*20a0*/  UMOV UR14, UR8 ;  /* 0x00000008000e7c82 */ /* 0x000fe40008000000 */
[----:B------:R-:W-:Y:S01]  /*20b0*/  UMOV UR12, UR6 ;  /* 0x00000006000c7c82 */ /* 0x000fe20008000000 */
[----:B------:R-:W-:Y:S01]  /*20c0*/  UIADD3 UR10, UR8, 0x206, URZ ;  /* 0x00000206080a7890 */ /* 0x000fe2000fffe03f */
[----:B------:R-:W-:Y:S01]  /*20d0*/  HGMMA.64x64x16.F32 R56, gdesc[UR12], R56, gsb0 ;  /* 0x00e000000c3879f0 */ /* 0x000fe20008000838 */
[----:B------:R-:W-:Y:S01]  /*20e0*/  UMOV UR13, 0x40000040 ;  /* 0x40000040000d7882 */ /* 0x000fe20000000000 */
[----:B------:R-:W-:Y:S01]  /*20f0*/  UMOV UR12, UR7 ;  /* 0x00000007000c7c82 */ /* 0x000fe20008000000 */
[----:B------:R-:W-:Y:S01]  /*2100*/  UIADD3 UR7, UR6, 0x402, URZ ;  /* 0x0000040206077890 */ /* 0x000fe2000fffe03f */
[----:B------:R-:W-:Y:S01]  /*2110*/  UMOV UR11, 0x40000040 ;  /* 0x40000040000b7882 */ /* 0x000fe20000000000 */
[----:B------:R-:W-:Y:S01]  /*2120*/  UMOV UR9, 0x40000040 ;  /* 0x4000004000097882 */ /* 0x000fe20000000000 */
[----:B------:R-:W-:-:S02]  /*2130*/  WARPGROUP.DEPBAR.LE gsb0, 0x0 ;  /* 0x00008000000079c5 */ /* 0x000fc40000010000 */
        /* <DEDUP_REMOVED lines=71> */
[----:B------:R-:W-:Y:S02]  /*25b0*/  UIADD3 UR8, UR6, 0x806, URZ ;  /* 0x0000080606087890 */ /* 0x000fe4000fffe03f */
[----:B------:R-:W-:Y:S01]  /*25c0*/  UIADD3 UR6, UR6, 0xc06, URZ ;  /* 0x00000c0606067890 */ /* 0x000fe2000fffe03f */
        /* <DEDUP_REMOVED lines=18> */
[----:B------:R-:W-:Y:S01]  /*26f0*/  BPT.TRAP 0x1 ;  /* 0x000000040000795c */ /* 0x000fe20000300000 */
.L_x_27:
[----:B------:R-:W-:-:S13]  /*2700*/  ISETP.NE.AND P1, PT, R19, RZ, PT ;  /* 0x000000ff1300720c */ /* 0x000fda0003f25270 */
[----:B01----:R-:W-:-:S04]  /*2710*/  @P1 IMAD R4, R3, 0x8, R6 ;  /* 0x0000000803041824 */ /* 0x003fc800078e0206 */
[----:B------:R-:W-:-:S05]  /*2720*/  @P1 VIADD R5, R4, 0x10 ;  /* 0x0000001004051836 */ /* 0x000fca0000000000 */
[----:B------:R-:W-:-:S04]  /*2730*/  @P1 PRMT R5, R22, 0x654, R5 ;  /* 0x0000065416051816 */ /* 0x000fc80000000005 */
[----:B------:R0:W-:Y:S01]  /*2740*/  @P1 SYNCS.ARRIVE.TRANS64.RED.A1T0 RZ, [R5+URZ], RZ ;  /* 0x000000ff05ff19a7 */ /* 0x0001e2000810043f */
[----:B------:R-:W-:-:S13]  /*2750*/  ISETP.GT.U32.AND P1, PT, R18, 0x1, PT ;  /* 0x000000011200780c */ /* 0x000fda0003f24070 */
[----:B0-----:R-:W-:Y:S05]  /*2760*/  @P1 BRA `(.L_x_28) ;  /* 0x0000000000041947 */ /* 0x001fea0003800000 */
[----:B------:R-:W-:Y:S01]  /*2770*/  BPT.TRAP 0x1 ;  /* 0x000000040000795c */ /* 0x000fe20000300000 */
.L_x_28:
[----:B------:R-:W-:Y:S01]  /*2780*/  UIADD3 UR5, UR5, 0x1, URZ ;  /* 0x0000000105057890 */ /* 0x000fe2000fffe03f */
[C---:B------:R-:W-:Y:S01]  /*2790*/  ISETP.GT.AND P2, PT, R0.reuse, 0x1, PT ;  /* 0x000000010000780c */ /* 0x040fe20003f44270 */
[----:B------:R-:W-:Y:S02]  /*27a0*/  VIADD R3, R3, 0x1 ;  /* 0x0000000103037836 */ /* 0x000fe40000000000 */
[----:B------:R-:W-:Y:S01]  /*27b0*/  UISETP.NE.AND UP0, UPT, UR5, 0x2, UPT ;  /* 0x000000020500788c */ /* 0x000fe2000bf05270 */
[----:B------:R-:W-:Y:S02]  /*27c0*/  VIADD R0, R0, 0xffffffff ;  /* 0xffffffff00007836 */ /* 0x000fe40000000000 */
[C---:B------:R-:W-:Y:S01]  /*27d0*/  ISETP.NE.AND P1, PT, R3.reuse, 0x2, PT ;  /* 0x000000020300780c */ /* 0x040fe20003f25270 */
[----:B------:R-:W-:Y:S02]  /*27e0*/  USEL UR6, URZ, 0x1, UP0 ;  /* 0x000000013f067887 */ /* 0x000fe40008000000 */
[----:B------:R-:W-:Y:S01]  /*27f0*/  USEL UR5, UR5, URZ, UP0 ;  /* 0x0000003f05057287 */ /* 0x000fe20008000000 */
[----:B------:R-:W-:-:S03]  /*2800*/  SEL R3, R3, RZ, P1 ;  /* 0x000000ff03037207 */ /* 0x000fc60000800000 */
[----:B------:R-:W-:Y:S01]  /*2810*/  LOP3.LUT R7, R7, UR6, RZ, 0x3c, !PT ;  /* 0x0000000607077c12 */ /* 0x000fe2000f8e3cff */
[----:B------:R-:W-:Y:S07]  /*2820*/  @P2 BRA `(.L_x_29) ;  /* 0xfffffff400c82947 */ /* 0x000fee000383ffff */
.L_x_22:
[----:B01----:R-:W0:Y:S02]  /*2830*/  LDC R0, c[0x0][0x28c] ;  /* 0x0000a300ff007b82 */ /* 0x003e240000000800 */
[----:B0-----:R-:W-:-:S13]  /*2840*/  ISETP.GE.AND P1, PT, R0, 0x1, PT ;  /* 0x000000010000780c */ /* 0x001fda0003f26270 */
[----:B------:R-:W-:Y:S05]  /*2850*/  @!P1 BRA `(.L_x_30) ;  /* 0x0000000000389947 */ /* 0x000fea0003800000 */
[----:B------:R-:W-:Y:S05]  /*2860*/  @!P0 BRA `(.L_x_31) ;  /* 0x0000000000048947 */ /* 0x000fea0003800000 */
[----:B------:R-:W-:Y:S01]  /*2870*/  BPT.TRAP 0x1 ;  /* 0x000000040000795c */ /* 0x000fe20000300000 */
.L_x_31:
[----:B------:R-:W-:-:S13]  /*2880*/  ISETP.NE.AND P0, PT, R19, RZ, PT ;  /* 0x000000ff1300720c */ /* 0x000fda0003f05270 */
[----:B------:R-:W-:-:S05]  /*2890*/  VOTEU.ANY UP0, P0 ;  /* 0x00000000003f7886 */ /* 0x000fca0000000100 */
[----:B------:R-:W-:-:S06]  /*28a0*/  @UP0 UIADD3 UR4, UR44, UR42, URZ ;  /* 0x0000002a2c040290 */ /* 0x000fcc000fffe03f */
[----:B------:R-:W-:-:S04]  /*28b0*/  IMAD.U32 R0, RZ, RZ, UR4 ;  /* 0x00000004ff007e24 */ /* 0x000fc8000f8e00ff */
[----:B------:R-:W-:-:S05]  /*28c0*/  @P0 IMAD.SHL.U32 R0, R0, 0x8, RZ ;  /* 0x0000000800000824 */ /* 0x000fca00078e00ff */
[----:B------:R-:W-:-:S04]  /*28d0*/  @P0 LOP3.LUT R0, R0, 0x8, RZ, 0xc0, !PT ;  /* 0x0000000800000812 */ /* 0x000fc800078ec0ff */
[----:B------:R-:W-:-:S04]  /*28e0*/  @P0 IADD3 R3, R6, 0x10, R0 ;  /* 0x0000001006030810 */ /* 0x000fc80007ffe000 */
[----:B------:R-:W-:-:S04]  /*28f0*/  @P0 PRMT R3, R22, 0x654, R3 ;  /* 0x0000065416030816 */ /* 0x000fc80000000003 */
[----:B------:R0:W-:Y:S01]  /*2900*/  @P0 SYNCS.ARRIVE.TRANS64.RED.A1T0 RZ, [R3+URZ], RZ ;  /* 0x000000ff03ff09a7 */ /* 0x0001e2000810043f */
[----:B------:R-:W-:-:S13]  /*2910*/  ISETP.GT.U32.AND P0, PT, R18, 0x1, PT ;  /* 0x000000011200780c */ /* 0x000fda0003f04070 */
[----:B0-----:R-:W-:Y:S05]  /*2920*/  @P0 BRA `(.L_x_30) ;  /* 0x0000000000040947 */ /* 0x001fea0003800000 */
[----:B------:R-:W-:Y:S01]  /*2930*/  BPT.TRAP 0x1 ;  /* 0x000000040000795c */ /* 0x000fe20000300000 */
.L_x_30:
[----:B------:R-:W-:Y:S01]  /*2940*/  IMAD.SHL.U32 R103, R103, 0x40, RZ ;  /* 0x0000004067677824 */ /* 0x000fe200078e00ff */
[----:B------:R-:W-:Y:S01]  /*2950*/  ULDC UR6, c[0x0][0x288] ;  /* 0x0000a20000067ab9 */ /* 0x000fe20000000800 */
[----:B------:R-:W-:Y:S01]  /*2960*/  SHF.R.S32.HI R21, RZ, 0x1f, R23 ;  /* 0x0000001fff157819 */ /* 0x000fe20000011417 */
[----:B------:R-:W-:Y:S01]  /*2970*/  IMAD.SHL.U32 R3, R111, 0x100, RZ ;  /* 0x000001006f037824 */ /* 0x000fe200078e00ff */
[----:B------:R-:W-:Y:S01]  /*2980*/  ULDC.64 UR4, c[0x0][0x5d0] ;  /* 0x0001740000047ab9 */ /* 0x000fe20000000a00 */
[----:B------:R-:W-:Y:S01]  /*2990*/  LOP3.LUT R10, R103, 0x6, R98, 0xf8, !PT ;  /* 0x00000006670a7812 */ /* 0x000fe200078ef862 */
[----:B------:R-:W-:Y:S01]  /*29a0*/  IMAD.WIDE R110, R111, 0x100, R88 ;  /* 0x000001006f6e7825 */ /* 0x000fe200078e0258 */
[----:B------:R-:W-:Y:S01]  /*29b0*/  ISETP.GE.AND P0, PT, R103, UR6, PT ;  /* 0x0000000667007c0c */ /* 0x000fe2000bf06270 */
[----:B------:R-:W-:Y:S01]  /*29c0*/  ULDC UR6, c[0x0][0x284] ;  /* 0x0000a10000067ab9 */ /* 0x000fe20000000800 */
[----:B------:R-:W-:Y:S01]  /*29d0*/  SHF.R.S32.HI R11, RZ, 0x1f, R10 ;  /* 0x0000001fff0b7819 */ /* 0x000fe2000001140a */
[----:B------:R-:W-:Y:S01]  /*29e0*/  IMAD R0, R21, UR4, RZ ;  /* 0x0000000415007c24 */ /* 0x000fe2000f8e02ff */
[----:B------:R-:W-:-:S03]  /*29f0*/  ISETP.GE.OR P0, PT, R3, UR6, P0 ;  /* 0x0000000603007c0c */ /* 0x000fc60008706670 */
[C---:B------:R-:W-:Y:S02]  /*2a00*/  IMAD R7, R23.reuse, UR5, R0 ;  /* 0x0000000517077c24 */ /* 0x040fe4000f8e0200 */
[----:B------:R-:W-:Y:S01]  /*2a10*/  IMAD.WIDE.U32 R4, R23, UR4, R10 ;  /* 0x0000000417047c25 */ /* 0x000fe2000f8e000a */
[----:B------:R-:W-:-:S03]  /*2a20*/  ULDC.64 UR4, c[0x0][0x5c8] ;  /* 0x0001720000047ab9 */ /* 0x000fc60000000a00 */
[----:B------:R-:W-:Y:S02]  /*2a30*/  IMAD R9, R111, UR4, RZ ;  /* 0x000000046f097c24 */ /* 0x000fe4000f8e02ff */
[----:B------:R-:W-:Y:S02]  /*2a40*/  IMAD.IADD R5, R5, 0x1, R7 ;  /* 0x0000000105057824 */ /* 0x000fe400078e0207 */
[C---:B------:R-:W-:Y:S02]  /*2a50*/  IMAD R9, R110.reuse, UR5, R9 ;  /* 0x000000056e097c24 */ /* 0x040fe4000f8e0209 */
[----:B------:R-:W-:-:S04]  /*2a60*/  IMAD.WIDE.U32 R112, R110, UR4, R4 ;  /* 0x000000046e707c25 */ /* 0x000fc8000f8e0004 */
[----:B------:R-:W-:Y:S01]  /*2a70*/  IMAD.MOV.U32 R0, RZ, RZ, -0x1 ;  /* 0xffffffffff007424 */ /* 0x000fe200078e00ff */
[----:B------:R-:W-:Y:S06]  /*2a80*/  @P0 BRA `(.L_x_32) ;  /* 0x0000004800980947 */ /* 0x000fec0003800000 */
[----:B-----5:R-:W-:Y:S01]  /*2a90*/  FSETP.NEU.AND P1, PT, R91, RZ, PT ;  /* 0x000000ff5b00720b */ /* 0x020fe20003f2d000 */
[----:B------:R-:W-:Y:S01]  /*2aa0*/  IMAD.IADD R4, R92, 0x1, -R103 ;  /* 0x000000015c047824 */ /* 0x000fe200078e0a67 */
[----:B------:R-:W-:Y:S01]  /*2ab0*/  BSSY B0, `(.L_x_32) ;  /* 0x00004a3000007945 */ /* 0x000fe20003800000 */
[----:B------:R-:W-:Y:S02]  /*2ac0*/  IMAD.IADD R3, R102, 0x1, -R3 ;  /* 0x0000000166037824 */ /* 0x000fe400078e0a03 */
[----:B------:R-:W-:Y:S01]  /*2ad0*/  IMAD.IADD R115, R113, 0x1, R9 ;  /* 0x0000000171737824 */ /* 0x000fe200078e0209 */
[----:B------:R-:W-:-:S04]  /*2ae0*/  ISETP.GT.AND P6, PT, R4, RZ, PT ;  /* 0x000000ff0400720c */ /* 0x000fc80003fc4270 */
[----:B------:R-:W-:-:S03]  /*2af0*/  ISETP.GT.AND P0, PT, R3, RZ, P6 ;  /* 0x000000ff0300720c */ /* 0x000fc60003704270 */
[----:B------:R-:W-:Y:S10]  /*2b00*/  @!P1 BRA `(.L_x_33) ;  /* 0x0000003400089947 */ /* 0x000ff40003800000 */
[----:B------:R-:W0:Y:S01]  /*2b10*/  LDC.64 R14, c[0x0][0x5b8] ;  /* 0x00016e00ff0e7b82 */ /* 0x000e220000000a00 */
[----:B------:R-:W-:-:S07]  /*2b20*/  ULDC.64 UR4, c[0x0][0x5c0] ;  /* 0x0001700000047ab9 */ /* 0x000fce0000000a00 */
[----:B------:R-:W1:Y:S08]  /*2b30*/  LDC.64 R108, c[0x0][0x5b0] ;  /* 0x00016c00ff6c7b82 */ /* 0x000e700000000a00 */
[----:B------:R-:W2:Y:S01]  /*2b40*/  LDC.64 R12, c[0x0][0x5a8] ;  /* 0x00016a00ff0c7b82 */ /* 0x000ea20000000a00 */
[-C--:B0-----:R-:W-:Y:S02]  /*2b50*/  IMAD R6, R21, R14.reuse, RZ ;  /* 0x0000000e15067224 */ /* 0x081fe400078e02ff */
[----:B------:R-:W-:-:S04]  /*2b60*/  IMAD.WIDE.U32 R106, R23, R14, R10 ;  /* 0x0000000e176a7225 */ /* 0x000fc800078e000a */
[----:B------:R-:W-:Y:S02]  /*2b70*/  IMAD R103, R23, R15, R6 ;  /* 0x0000000f17677224 */ /* 0x000fe400078e0206 */
[-C--:B-1----:R-:W-:Y:S02]  /*2b80*/  IMAD R5, R111, R108.reuse, RZ ;  /* 0x0000006c6f057224 */ /* 0x082fe400078e02ff */
[----:B------:R-:W-:Y:S02]  /*2b90*/  IMAD.IADD R105, R107, 0x1, R103 ;  /* 0x000000016b697824 */ /* 0x000fe400078e0267 */
[----:B------:R-:W-:Y:S02]  /*2ba0*/  IMAD.MOV.U32 R104, RZ, RZ, R106 ;  /* 0x000000ffff687224 */ /* 0x000fe400078e006a */
[C---:B------:R-:W-:Y:S02]  /*2bb0*/  IMAD R113, R110.reuse, R109, R5 ;  /* 0x0000006d6e717224 */ /* 0x040fe400078e0205 */
[----:B------:R-:W-:-:S04]  /*2bc0*/  IMAD.WIDE.U32 R6, R110, R108, R104 ;  /* 0x0000006c6e067225 */ /* 0x000fc800078e0068 */
[----:B------:R-:W-:Y:S01]  /*2bd0*/  IMAD.IADD R5, R7, 0x1, R113 ;  /* 0x0000000107057824 */ /* 0x000fe200078e0271 */
[----:B--2---:R-:W-:-:S04]  /*2be0*/  LEA R8, P1, R6, R12, 0x1 ;  /* 0x0000000c06087211 */ /* 0x004fc800078208ff */
[----:B------:R-:W-:-:S05]  /*2bf0*/  LEA.HI.X R9, R6, R13, R5, 0x1, P1 ;  /* 0x0000000d06097211 */ /* 0x000fca00008f0c05 */
[----:B------:R0:W2:Y:S01]  /*2c00*/  @P0 LDG.E.LTC128B.U16 R5, desc[UR36][R8.64] ;  /* 0x0000002408050981 */ /* 0x0000a2000c1e1520 */
[----:B------:R-:W-:Y:S01]  /*2c10*/  ISETP.GT.AND P4, PT, R4, 0x1, PT ;  /* 0x000000010400780c */ /* 0x000fe20003f84270 */
[----:B------:R-:W-:Y:S01]  /*2c20*/  IMAD.WIDE.U32 R6, R110, R108, R10 ;  /* 0x0000006c6e067225 */ /* 0x000fe200078e000a */
[----:B------:R-:W-:Y:S02]  /*2c30*/  BSSY B1, `(.L_x_34) ;  /* 0x0000013000017945 */ /* 0x000fe40003800000 */
[----:B------:R-:W-:Y:S01]  /*2c40*/  P2R R119, PR, RZ, 0x10 ;  /* 0x00000010ff777803 */ /* 0x000fe20000000000 */
[----:B------:R-:W-:Y:S02]  /*2c50*/  IMAD.IADD R7, R113, 0x1, R7 ;  /* 0x0000000171077824 */ /* 0x000fe400078e0207 */
[----:B------:R-:W-:Y:S02]  /*2c60*/  IMAD.SHL.U32 R114, R108, 0x8, RZ ;  /* 0x000000086c727824 */ /* 0x000fe400078e00ff */
[----:B------:R-:W-:-:S04]  /*2c70*/  IMAD.WIDE.U32 R6, R23, R14, R6 ;  /* 0x0000000e17067225 */ /* 0x000fc800078e0006 */
[----:B------:R-:W-:Y:S01]  /*2c80*/  IMAD.IADD R7, R103, 0x1, R7 ;  /* 0x0000000167077824 */ /* 0x000fe200078e0207 */
[----:B0-----:R-:W-:-:S04]  /*2c90*/  LEA R8, P2, R6, R12, 0x1 ;  /* 0x0000000c06087211 */ /* 0x001fc800078408ff */
[----:B------:R-:W-:Y:S01]  /*2ca0*/  LEA.HI.X R9, R6, R13, R7, 0x1, P2 ;  /* 0x0000000d06097211 */ /* 0x000fe200010f0c07 */
[----:B--2---:R-:W-:-:S05]  /*2cb0*/  HADD2.F32 R20, -RZ, R5.H0_H0 ;  /* 0x20000005ff147230 */ /* 0x004fca0000004100 */
[----:B------:R-:W-:Y:S01]  /*2cc0*/  FMUL R15, R20, R91 ;  /* 0x0000005b140f7220 */ /* 0x000fe20000400000 */
[----:B------:R-:W-:-:S03]  /*2cd0*/  LEA R20, P1, R112, UR4, 0x1 ;  /* 0x0000000470147c11 */ /* 0x000fc6000f8208ff */
[----:B------:R-:W-:Y:S01]  /*2ce0*/  FFMA R15, R56, R90, R15 ;  /* 0x0000005a380f7223 */ /* 0x000fe2000000000f */
[----:B------:R-:W-:Y:S02]  /*2cf0*/  LEA.HI.X R21, R112, UR5, R115, 0x1, P1 ;  /* 0x0000000570157c11 */ /* 0x000fe400088f0c73 */
[----:B------:R-:W-:Y:S02]  /*2d00*/  ISETP.GT.AND P1, PT, R3, RZ, P4 ;  /* 0x000000ff0300720c */ /* 0x000fe40002724270 */
[----:B------:R-:W-:Y:S02]  /*2d10*/  F2FP.F16.F32.PACK_AB R15, RZ, R15 ;  /* 0x0000000fff0f723e */ /* 0x000fe400000000ff */
[----:B------:R-:W-:-:S03]  /*2d20*/  SHF.L.U64.HI R115, R108, 0x3, R109 ;  /* 0x000000036c737819 */ /* 0x000fc6000001026d */
[----:B------:R0:W-:Y:S06]  /*2d30*/  @P0 STG.E.U16 desc[UR36][R20.64], R15 ;  /* 0x0000000f14000986 */ /* 0x0001ec000c101524 */
[----:B------:R-:W-:Y:S05]  /*2d40*/  @!P1 BRA `(.L_x_35) ;  /* 0x0000000000049947 */ /* 0x000fea0003800000 */
[----:B------:R1:W5:Y:S02]  /*2d50*/  LDG.E.LTC128B.U16 R5, desc[UR36][R8.64+0x2] ;  /* 0x0000022408057981 */ /* 0x000364000c1e1520 */
.L_x_35:
[----:B------:R-:W-:Y:S05]  /*2d60*/  BSYNC B1 ;  /* 0x0000000000017941 */ /* 0x000fea0003800000 */
.L_x_34:
[----:B-----5:R-:W-:Y:S01]  /*2d70*/  HADD2.F32 R6, -RZ, R5.H0_H0 ;  /* 0x20000005ff067230 */ /* 0x020fe20000004100 */
[----:B------:R-:W-:Y:S01]  /*2d80*/  ISETP.GT.AND P0, PT, R3, 0x8, P6 ;  /* 0x000000080300780c */ /* 0x000fe20003704270 */
[----:B------:R-:W-:Y:S01]  /*2d90*/  IMAD.WIDE.U32 R116, R110, R108, R114 ;  /* 0x0000006c6e747225 */ /* 0x000fe200078e0072 */
[----:B0-----:R-:W-:-:S03]  /*2da0*/  PRMT R15, R5, 0x7610, R15 ;  /* 0x00007610050f7816 */ /* 0x001fc6000000000f */
[----:B------:R-:W-:Y:S01]  /*2db0*/  FMUL R6, R6, R91 ;  /* 0x0000005b06067220 */ /* 0x000fe20000400000 */
[----:B------:R-:W-:Y:S01]  /*2dc0*/  IMAD.IADD R113, R113, 0x1, R117 ;  /* 0x0000000171717824 */ /* 0x000fe200078e0275 */
[----:B------:R-:W-:Y:S02]  /*2dd0*/  IADD3 R7, P2, R106, R116, RZ ;  /* 0x000000746a077210 */ /* 0x000fe40007f5e0ff */
[----:B------:R-:W-:-:S03]  /*2de0*/  FFMA R57, R57, R90, R6 ;  /* 0x0000005a39397223 */ /* 0x000fc60000000006 */
[----:B------:R-:W-:Y:S01]  /*2df0*/  IMAD.X R56, R113, 0x1, R105, P2 ;  /* 0x0000000171387824 */ /* 0x000fe200010e0669 */
[C---:B------:R-:W-:Y:S02]  /*2e00*/  LEA R6, P2, R7.reuse, R12, 0x1 ;  /* 0x0000000c07067211 */ /* 0x040fe400078408ff */
[----:B------:R-:W-:Y:S02]  /*2e10*/  F2FP.F16.F32.PACK_AB R57, RZ, R57 ;  /* 0x00000039ff39723e */ /* 0x000fe400000000ff */
[----:B------:R-:W-:-:S03]  /*2e20*/  LEA.HI.X R7, R7, R13, R56, 0x1, P2 ;  /* 0x0000000d07077211 */ /* 0x000fc600010f0c38 */
[----:B------:R0:W-:Y:S04]  /*2e30*/  @P1 STG.E.U16 desc[UR36][R20.64+0x2], R57 ;  /* 0x0000023914001986 */ /* 0x0001e8000c101524 */
[----:B------:R-:W2:Y:S01]  /*2e40*/  @P0 LDG.E.LTC128B.U16 R15, desc[UR36][R6.64] ;  /* 0x00000024060f0981 */ /* 0x000ea2000c1e1520 */
[----:B------:R-:W-:Y:S01]  /*2e50*/  IMAD.SHL.U32 R121, R96, 0x2, RZ ;  /* 0x0000000260797824 */ /* 0x000fe200078e00ff */
[----:B------:R-:W-:Y:S01]  /*2e60*/  IADD3 R116, P1, R10, R116, RZ ;  /* 0x000000740a747210 */ /* 0x000fe20007f3e0ff */
[----:B------:R-:W-:Y:S01]  /*2e70*/  BSSY B1, `(.L_x_36) ;  /* 0x0000011000017945 */ /* 0x000fe20003800000 */
[----:B------:R-:W-:Y:S02]  /*2e80*/  SHF.L.U64.HI R123, R96, 0x1, R95 ;  /* 0x00000001607b7819 */ /* 0x000fe4000001025f */
[----:B------:R-:W-:Y:S01]  /*2e90*/  IADD3 R112, P2, R121, R20, RZ ;  /* 0x0000001479707210 */ /* 0x000fe20007f5e0ff */
[----:B------:R-:W-:Y:S01]  /*2ea0*/  IMAD.X R117, R11, 0x1, R113, P1 ;  /* 0x000000010b757824 */ /* 0x000fe200008e0671 */
[----:B------:R-:W-:-:S03]  /*2eb0*/  ISETP.GT.AND P1, PT, R3, 0x8, P4 ;  /* 0x000000080300780c */ /* 0x000fc60002724270 */
[----:B------:R-:W-:Y:S02]  /*2ec0*/  IMAD.X R113, R123, 0x1, R21, P2 ;  /* 0x000000017b717824 */ /* 0x000fe400010e0615 */
[----:B------:R-:W-:-:S04]  /*2ed0*/  IMAD.WIDE.U32 R116, R23, R14, R116 ;  /* 0x0000000e17747225 */ /* 0x000fc800078e0074 */
[----:B0-----:R-:W-:Y:S02]  /*2ee0*/  IMAD.IADD R57, R103, 0x1, R117 ;  /* 0x0000000167397824 */ /* 0x001fe400078e0275 */
[----:B--2---:R-:W-:-:S05]  /*2ef0*/  HADD2.F32 R56, -RZ, R15.H0_H0 ;  /* 0x2000000fff387230 */ /* 0x004fca0000004100 */
[----:B------:R-:W-:Y:S01]  /*2f00*/  FMUL R5, R56, R91 ;  /* 0x0000005b38057220 */ /* 0x000fe20000400000 */
[----:B------:R-:W-:-:S03]  /*2f10*/  LEA R56, P3, R116, R12, 0x1 ;  /* 0x0000000c74387211 */ /* 0x000fc600078608ff */
[----:B------:R-:W-:Y:S01]  /*2f20*/  FFMA R5, R58, R90, R5 ;  /* 0x0000005a3a057223 */ /* 0x000fe20000000005 */
[----:B------:R-:W-:-:S04]  /*2f30*/  LEA.HI.X R57, R116, R13, R57, 0x1, P3 ;  /* 0x0000000d74397211 */ /* 0x000fc800018f0c39 */
[----:B------:R-:W-:-:S05]  /*2f40*/  F2FP.F16.F32.PACK_AB R5, RZ, R5 ;  /* 0x00000005ff05723e */ /* 0x000fca00000000ff */
[----:B------:R0:W-:Y:S01]  /*2f50*/  @P0 STG.E.U16 desc[UR36][R112.64], R5 ;  /* 0x0000000570000986 */ /* 0x0001e2000c101524 */
[----:B------:R-:W-:Y:S05]  /*2f60*/  @!P1 BRA `(.L_x_37) ;  /* 0x0000000000049947 */ /* 0x000fea0003800000 */
[----:B------:R2:W5:Y:S02]  /*2f70*/  LDG.E.LTC128B.U16 R15, desc[UR36][R56.64+0x2] ;  /* 0x00000224380f7981 */ /* 0x000564000c1e1520 */
.L_x_37:
[----:B------:R-:W-:Y:S05]  /*2f80*/  BSYNC B1 ;  /* 0x0000000000017941 */ /* 0x000fea0003800000 */
.L_x_36:
[----:B-----5:R-:W-:Y:S01]  /*2f90*/  HADD2.F32 R6, -RZ, R15.H0_H0 ;  /* 0x2000000fff067230 */ /* 0x020fe20000004100 */
[----:B------:R-:W-:Y:S01]  /*2fa0*/  ISETP.GT.AND P4, PT, R4, 0x8, PT ;  /* 0x000000080400780c */ /* 0x000fe20003f84270 */
[----:B------:R-:W-:Y:S01]  /*2fb0*/  IMAD.MOV.U32 R58, RZ, RZ, R112 ;  /* 0x000000ffff3a7224 */ /* 0x000fe200078e0070 */
[----:B------:R-:W-:Y:S01]  /*2fc0*/  BSSY B1, `(.L_x_38) ;  /* 0x000000b000017945 */ /* 0x000fe20003800000 */
[----:B------:R-:W-:Y:S01]  /*2fd0*/  PRMT R116, R15, 0x7610, R116 ;  /* 0x000076100f747816 */ /* 0x000fe20000000074 */
[----:B------:R-:W-:Y:S01]  /*2fe0*/  FMUL R6, R6, R91 ;  /* 0x0000005b06067220 */ /* 0x000fe20000400000 */
[----:B------:R-:W-:Y:S02]  /*2ff0*/  ISETP.GT.AND P0, PT, R3, RZ, P4 ;  /* 0x000000ff0300720c */ /* 0x000fe40002704270 */
[----:B------:R-:W-:Y:S01]  /*3000*/  P2R R117, PR, RZ, 0x10 ;  /* 0x00000010ff757803 */ /* 0x000fe20000000000 */
[----:B------:R-:W-:Y:S01]  /*3010*/  FFMA R6, R59, R90, R6 ;  /* 0x0000005a3b067223 */ /* 0x000fe20000000006 */
[----:B------:R-:W-:-:S04]  /*3020*/  IMAD.MOV.U32 R59, RZ, RZ, R113 ;  /* 0x000000ffff3b7224 */ /* 0x000fc800078e0071 */
[----:B------:R-:W-:-:S05]  /*3030*/  F2FP.F16.F32.PACK_AB R6, RZ, R6 ;  /* 0x00000006ff06723e */ /* 0x000fca00000000ff */
[----:B------:R3:W-:Y:S01]  /*3040*/  @P1 STG.E.U16 desc[UR36][R58.64+0x2], R6 ;  /* 0x000002063a001986 */ /* 0x0007e2000c101524 */
[----:B------:R-:W-:Y:S05]  /*3050*/  @!P0 BRA `(.L_x_39) ;  /* 0x0000000000048947 */ /* 0x000fea0003800000 */
[----:B------:R4:W5:Y:S02]  /*3060*/  LDG.E.LTC128B.U16 R116, desc[UR36][R8.64+0x10] ;  /* 0x0000102408747981 */ /* 0x000964000c1e1520 */
.L_x_39:
[----:B------:R-:W-:Y:S05]  /*3070*/  BSYNC B1 ;  /* 0x0000000000017941 */ /* 0x000fea0003800000 */
.L_x_38:
[----:B---3-5:R-:W-:Y:S01]  /*3080*/  HADD2.F32 R6, -RZ, R116.H0_H0 ;  /* 0x20000074ff067230 */ /* 0x028fe20000004100 */
[C---:B0-----:R-:W-:Y:S01]  /*3090*/  SHF.L.U64.HI R5, R97.reuse, 0x1, R94 ;  /* 0x0000000161057819 */ /* 0x041fe2000001025e */
[----:B------:R-:W-:Y:S01]  /*30a0*/  IMAD.SHL.U32 R15, R97, 0x2, RZ ;  /* 0x00000002610f7824 */ /* 0x000fe200078e00ff */
[----:B------:R-:W-:Y:S01]  /*30b0*/  ISETP.GT.AND P3, PT, R4, 0x9, PT ;  /* 0x000000090400780c */ /* 0x000fe20003f64270 */
[----:B------:R-:W-:Y:S01]  /*30c0*/  BSSY B1, `(.L_x_40) ;  /* 0x000000b000017945 */ /* 0x000fe20003800000 */
[----:B------:R-:W-:Y:S02]  /*30d0*/  FMUL R7, R6, R91 ;  /* 0x0000005b06077220 */ /* 0x000fe40000400000 */
[----:B------:R-:W-:Y:S02]  /*30e0*/  IADD3 R6, P1, P2, R15, R20, R121 ;  /* 0x000000140f067210 */ /* 0x000fe40007a3e079 */
[----:B------:R-:W-:Y:S01]  /*30f0*/  FFMA R60, R60, R90, R7 ;  /* 0x0000005a3c3c7223 */ /* 0x000fe20000000007 */
[----:B------:R-:W-:-:S02]  /*3100*/  P2R R120, PR, RZ, 0x8 ;  /* 0x00000008ff787803 */ /* 0x000fc40000000000 */
[----:B------:R-:W-:Y:S02]  /*3110*/  IADD3.X R7, R5, R21, R123, P1, P2 ;  /* 0x0000001505077210 */ /* 0x000fe40000fe447b */
[----:B------:R-:W-:Y:S02]  /*3120*/  F2FP.F16.F32.PACK_AB R60, RZ, R60 ;  /* 0x0000003cff3c723e */ /* 0x000fe400000000ff */
[----:B------:R-:W-:-:S03]  /*3130*/  ISETP.GT.AND P1, PT, R3, RZ, P3 ;  /* 0x000000ff0300720c */ /* 0x000fc60001f24270 */
[----:B------:R0:W-:Y:S10]  /*3140*/  @P0 STG.E.U16 desc[UR36][R20.64+0x10], R60 ;  /* 0x0000103c14000986 */ /* 0x0001f4000c101524 */
[----:B------:R-:W-:Y:S05]  /*3150*/  @!P1 BRA `(.L_x_41) ;  /* 0x0000000000049947 */ /* 0x000fea0003800000 */
[----:B------:R3:W5:Y:S02]  /*3160*/  LDG.E.LTC128B.U16 R116, desc[UR36][R8.64+0x12] ;  /* 0x0000122408747981 */ /* 0x000764000c1e1520 */
.L_x_41:
[----:B------:R-:W-:Y:S05]  /*3170*/  BSYNC B1 ;  /* 0x0000000000017941 */ /* 0x000fea0003800000 */
.L_x_40:
[----:B0----5:R-:W-:Y:S01]  /*3180*/  HADD2.F32 R60, -RZ, R116.H0_H0 ;  /* 0x20000074ff3c7230 */ /* 0x021fe20000004100 */
[----:B------:R-:W-:Y:S01]  /*3190*/  ISETP.GT.AND P0, PT, R3, 0x8, P4 ;  /* 0x000000080300780c */ /* 0x000fe20002704270 */
[----:B------:R-:W-:Y:S03]  /*31a0*/  BSSY B1, `(.L_x_42) ;  /* 0x0000007000017945 */ /* 0x000fe60003800000 */
[----:B------:R-:W-:-:S04]  /*31b0*/  FMUL R60, R60, R91 ;  /* 0x0000005b3c3c7220 */ /* 0x000fc80000400000 */
[----:B------:R-:W-:-:S05]  /*31c0*/  FFMA R60, R61, R90, R60 ;  /* 0x0000005a3d3c7223 */ /* 0x000fca000000003c */
[----:B------:R-:W-:-:S05]  /*31d0*/  F2FP.F16.F32.PACK_AB R60, RZ, R60 ;  /* 0x0000003cff3c723e */ /* 0x000fca00000000ff */
[----:B------:R0:W-:Y:S01]  /*31e0*/  @P1 STG.E.U16 desc[UR36][R20.64+0x12], R60 ;  /* 0x0000123c14001986 */ /* 0x0001e2000c101524 */
[----:B------:R-:W-:Y:S05]  /*31f0*/  @!P0 BRA `(.L_x_43) ;  /* 0x0000000000048947 */ /* 0x000fea0003800000 */
[----:B------:R0:W5:Y:S02]  /*3200*/  LDG.E.LTC128B.U16 R116, desc[UR36][R56.64+0x10] ;  /* 0x0000102438747981 */ /* 0x000164000c1e1520 */
.L_x_43:
[----:B------:R-:W-:Y:S05]  /*3210*/  BSYNC B1 ;  /* 0x0000000000017941 */ /* 0x000fea0003800000 */
.L_x_42:
        /* <DEDUP_REMOVED lines=9> */
.L_x_45:
[----:B------:R-:W-:Y:S05]  /*32b0*/  BSYNC B1 ;  /* 0x0000000000017941 */ /* 0x000fea0003800000 */
.L_x_44:
[----:B-----5:R-:W-:Y:S01]  /*32c0*/  HADD2.F32 R60, -RZ, R116.H0_H0 ;  /* 0x20000074ff3c7230 */ /* 0x020fe20000004100 */
[----:B------:R-:W-:Y:S01]  /*32d0*/  IADD3 R123, P0, R110, 0x80, RZ ;  /* 0x000000806e7b7810 */ /* 0x000fe20007f1e0ff */
[----:B------:R-:W-:Y:S01]  /*32e0*/  BSSY B1, `(.L_x_46) ;  /* 0x000000b000017945 */ /* 0x000fe20003800000 */
[----:B------:R-:W-:Y:S02]  /*32f0*/  ISETP.GT.AND P2, PT, R4, 0x10, PT ;  /* 0x000000100400780c */ /* 0x000fe40003f44270 */
[----:B------:R-:W-:Y:S01]  /*3300*/  FMUL R60, R60, R91 ;  /* 0x0000005b3c3c7220 */ /* 0x000fe20000400000 */
[----:B------:R-:W-:Y:S01]  /*3310*/  IMAD.X R111, RZ, RZ, R111, P0 ;  /* 0x000000ffff6f7224 */ /* 0x000fe200000e066f */
[----:B------:R-:W-:Y:S02]  /*3320*/  ISETP.GT.AND P0, PT, R3, RZ, P2 ;  /* 0x000000ff0300720c */ /* 0x000fe40001704270 */
[----:B------:R-:W-:Y:S01]  /*3330*/  FFMA R60, R63, R90, R60 ;  /* 0x0000005a3f3c7223 */ /* 0x000fe2000000003c */
[----:B------:R-:W-:-:S04]  /*3340*/  P2R R121, PR, RZ, 0x4 ;  /* 0x00000004ff797803 */ /* 0x000fc80000000000 */
[----:B------:R-:W-:-:S05]  /*3350*/  F2FP.F16.F32.PACK_AB R60, RZ, R60 ;  /* 0x0000003cff3c723e */ /* 0x000fca00000000ff */
[----:B------:R0:W-:Y:S01]  /*3360*/  @P1 STG.E.U16 desc[UR36][R58.64+0x12], R60 ;  /* 0x0000123c3a001986 */ /* 0x0001e2000c101524 */
[----:B------:R-:W-:Y:S05]  /*3370*/  @!P0 BRA `(.L_x_47) ;  /* 0x0000000000048947 */ /* 0x000fea0003800000 */
[----:B------:R0:W5:Y:S02]  /*3380*/  LDG.E.LTC128B.U16 R116, desc[UR36][R8.64+0x20] ;  /* 0x0000202408747981 */ /* 0x000164000c1e1520 */
.L_x_47:
[----:B------:R-:W-:Y:S05]  /*3390*/  BSYNC B1 ;  /* 0x0000000000017941 */ /* 0x000fea0003800000 */
.L_x_46:
[----:B0----5:R-:W-:Y:S01]  /*33a0*/  HADD2.F32 R60, -RZ, R116.H0_H0 ;  /* 0x20000074ff3c7230 */ /* 0x021fe20000004100 */
[----:B------:R-:W-:Y:S01]  /*33b0*/  ISETP.GT.AND P1, PT, R4, 0x11, PT ;  /* 0x000000110400780c */ /* 0x000fe20003f24270 */
[-C--:B------:R-:W-:Y:S01]  /*33c0*/  IMAD.WIDE.U32 R62, R123, R108.reuse, R10 ;  /* 0x0000006c7b3e7225 */ /* 0x080fe200078e000a */
[----:B------:R-:W-:Y:S03]  /*33d0*/  BSSY B1, `(.L_x_48) ;  /* 0x0000021000017945 */ /* 0x000fe60003800000 */
[----:B------:R-:W-:Y:S01]  /*33e0*/  FMUL R61, R60, R91 ;  /* 0x0000005b3c3d7220 */ /* 0x000fe20000400000 */
[----:B------:R-:W-:-:S03]  /*33f0*/  IMAD R60, R111, R108, RZ ;  /* 0x0000006c6f3c7224 */ /* 0x000fc600078e02ff */
[----:B------:R-:W-:Y:S01]  /*3400*/  FFMA R61, R64, R90, R61 ;  /* 0x0000005a403d7223 */ /* 0x000fe2000000003d */
[----:B------:R-:W-:-:S04]  /*3410*/  IMAD R107, R123, R109, R60 ;  /* 0x0000006d7b6b7224 */ /* 0x000fc800078e023c */
[----:B------:R-:W-:Y:S01]  /*3420*/  F2FP.F16.F32.PACK_AB R61, RZ, R61 ;  /* 0x0000003dff3d723e */ /* 0x000fe200000000ff */
[----:B------:R-:W-:-:S03]  /*3430*/  IMAD.IADD R63, R107, 0x1, R63 ;  /* 0x000000016b3f7824 */ /* 0x000fc600078e023f */
[----:B------:R-:W-:Y:S01]  /*3440*/  PRMT R64, R61, 0x7610, R64 ;  /* 0x000076103d407816 */ /* 0x000fe20000000040 */
[----:B------:R-:W-:-:S04]  /*3450*/  IMAD.WIDE.U32 R60, R123, R108, R104 ;  /* 0x0000006c7b3c7225 */ /* 0x000fc800078e0068 */
[----:B------:R0:W-:Y:S01]  /*3460*/  @P0 STG.E.U16 desc[UR36][R20.64+0x20], R64 ;  /* 0x0000204014000986 */ /* 0x0001e2000c101524 */
[----:B------:R-:W-:Y:S01]  /*3470*/  IMAD.WIDE.U32 R110, R23, R14, R62 ;  /* 0x0000000e176e7225 */ /* 0x000fe200078e003e */
[----:B------:R-:W-:-:S03]  /*3480*/  LEA R62, P0, R60, R12, 0x1 ;  /* 0x0000000c3c3e7211 */ /* 0x000fc600078008ff */
[----:B------:R-:W-:Y:S02]  /*3490*/  IMAD.IADD R61, R61, 0x1, R107 ;  /* 0x000000013d3d7824 */ /* 0x000fe400078e026b */
[----:B------:R-:W-:-:S03]  /*34a0*/  IMAD.WIDE.U32 R108, R123, R108, R114 ;  /* 0x0000006c7b6c7225 */ /* 0x000fc600078e0072 */
[----:B------:R-:W-:Y:S01]  /*34b0*/  LEA.HI.X R63, R60, R13, R61, 0x1, P0 ;  /* 0x0000000d3c3f7211 */ /* 0x000fe200000f0c3d */
[----:B------:R-:W-:Y:S01]  /*34c0*/  IMAD.IADD R61, R103, 0x1, R111 ;  /* 0x00000001673d7824 */ /* 0x000fe200078e026f */
[----:B------:R-:W-:Y:S01]  /*34d0*/  LEA R60, P0, R110, R12, 0x1 ;  /* 0x0000000c6e3c7211 */ /* 0x000fe200078008ff */
[----:B------:R-:W-:-:S03]  /*34e0*/  IMAD.IADD R107, R107, 0x1, R109 ;  /* 0x000000016b6b7824 */ /* 0x000fc600078e026d */
[----:B------:R-:W-:Y:S02]  /*34f0*/  LEA.HI.X R61, R110, R13, R61, 0x1, P0 ;  /* 0x0000000d6e3d7211 */ /* 0x000fe400000f0c3d */
[----:B------:R-:W-:-:S05]  /*3500*/  IADD3 R106, P0, R106, R108, RZ ;  /* 0x0000006c6a6a7210 */ /* 0x000fca0007f1e0ff */
[----:B0-----:R-:W-:Y:S01]  /*3510*/  IMAD.X R64, R107, 0x1, R105, P0 ;  /* 0x000000016b407824 */ /* 0x001fe200000e0669 */
[----:B------:R-:W-:-:S05]  /*3520*/  IADD3 R104, P0, R10, R108, RZ ;  /* 0x0000006c0a687210 */ /* 0x000fca0007f1e0ff */
[----:B------:R-:W-:Y:S01]  /*3530*/  IMAD.X R105, R11, 0x1, R107, P0 ;  /* 0x000000010b697824 */ /* 0x000fe200000e066b */
[----:B------:R-:W-:Y:S01]  /*3540*/  LEA R10, P0, R106, R12, 0x1 ;  /* 0x0000000c6a0a7211 */ /* 0x000fe200078008ff */
[----:B------:R-:W-:-:S03]  /*3550*/  IMAD.WIDE.U32 R104, R23, R14, R104 ;  /* 0x0000000e17687225 */ /* 0x000fc600078e0068 */
[----:B------:R-:W-:Y:S01]  /*3560*/  LEA.HI.X R11, R106, R13, R64, 0x1, P0 ;  /* 0x0000000d6a0b7211 */ /* 0x000fe200000f0c40 */
[----:B------:R-:W-:Y:S01]  /*3570*/  IMAD.IADD R103, R103, 0x1, R105 ;  /* 0x0000000167677824 */ /* 0x000fe200078e0269 */
[----:B------:R-:W-:-:S04]  /*3580*/  LEA R12, P0, R104, R12, 0x1 ;  /* 0x0000000c680c7211 */ /* 0x000fc800078008ff */
[----:B------:R-:W-:Y:S02]  /*3590*/  LEA.HI.X R13, R104, R13, R103, 0x1, P0 ;  /* 0x0000000d680d7211 */ /* 0x000fe400000f0c67 */
[----:B------:R-:W-:Y:S02]  /*35a0*/  ISETP.GT.AND P0, PT, R3, RZ, P1 ;  /* 0x000000ff0300720c */ /* 0x000fe40000f04270 */
[----:B------:R-:W-:-:S11]  /*35b0*/  P2R R103, PR, RZ, 0x2 ;  /* 0x00000002ff677803 */ /* 0x000fd60000000000 */
[----:B------:R-:W-:Y:S05]  /*35c0*/  @!P0 BRA `(.L_x_49) ;  /* 0x0000000000048947 */ /* 0x000fea0003800000 */
[----:B------:R0:W5:Y:S02]  /*35d0*/  LDG.E.LTC128B.U16 R116, desc[UR36][R8.64+0x22] ;  /* 0x0000222408747981 */ /* 0x000164000c1e1520 */
.L_x_49:
[----:B------:R-:W-:Y:S05]  /*35e0*/  BSYNC B1 ;  /* 0x0000000000017941 */ /* 0x000fea0003800000 */
.L_x_48:
[----:B-----5:R-:W-:Y:S01]  /*35f0*/  HADD2.F32 R14, -RZ, R116.H0_H0 ;  /* 0x20000074ff0e7230 */ /* 0x020fe20000004100 */
[----:B------:R-:W-:Y:S04]  /*3600*/  BSSY B1, `(.L_x_50) ;  /* 0x0000008000017945 */ /* 0x000fe80003800000 */
[----:B------:R-:W-:-:S04]  /*3610*/  FMUL R14, R14, R91 ;  /* 0x0000005b0e0e7220 */ /* 0x000fc80000400000 */
[----:B------:R-:W-:-:S05]  /*3620*/  FFMA R14, R65, R90, R14 ;  /* 0x0000005a410e7223 */ /* 0x000fca000000000e */
[----:B------:R-:W-:-:S05]  /*3630*/  F2FP.F16.F32.PACK_AB R14, RZ, R14 ;  /* 0x0000000eff0e723e */ /* 0x000fca00000000ff */
[----:B------:R0:W-:Y:S01]  /*3640*/  @P0 STG.E.U16 desc[UR36][R20.64+0x22], R14 ;  /* 0x0000220e14000986 */ /* 0x0001e2000c101524 */
[----:B------:R-:W-:-:S13]  /*3650*/  ISETP.GT.AND P0, PT, R3, 0x8, P2 ;  /* 0x000000080300780c */ /* 0x000fda0001704270 */
[----:B0-----:R-:W-:Y:S05]  /*3660*/  @!P0 BRA `(.L_x_51) ;  /* 0x0000000000048947 */ /* 0x001fea0003800000 */
[----:B------:R0:W5:Y:S02]  /*3670*/  LDG.E.LTC128B.U16 R116, desc[UR36][R56.64+0x20] ;  /* 0x0000202438747981 */ /* 0x000164000c1e1520 */
.L_x_51:
[----:B------:R-:W-:Y:S05]  /*3680*/  BSYNC B1 ;  /* 0x0000000000017941 */ /* 0x000fea0003800000 */
.L_x_50:
        /* <DEDUP_REMOVED lines=9> */
.L_x_53:
[----:B------:R-:W-:Y:S05]  /*3720*/  BSYNC B1 ;  /* 0x0000000000017941 */ /* 0x000fea0003800000 */
.L_x_52:
[----:B-----5:R-:W-:Y:S01]  /*3730*/  HADD2.F32 R14, -RZ, R116.H0_H0 ;  /* 0x20000074ff0e7230 */ /* 0x020fe20000004100 */
[----:B------:R-:W-:Y:S01]  /*3740*/  ISETP.GT.AND P2, PT, R4, 0x18, PT ;  /* 0x000000180400780c */ /* 0x000fe20003f44270 */
[----:B------:R-:W-:Y:S03]  /*3750*/  BSSY B1, `(.L_x_54) ;  /* 0x0000009000017945 */ /* 0x000fe60003800000 */
[----:B------:R-:W-:Y:S01]  /*3760*/  FMUL R14, R14, R91 ;  /* 0x0000005b0e0e7220 */ /* 0x000fe20000400000 */
[----:B------:R-:W-:-:S03]  /*3770*/  P2R R104, PR, RZ, 0x4 ;  /* 0x00000004ff687803 */ /* 0x000fc60000000000 */
[----:B------:R-:W-:-:S05]  /*3780*/  FFMA R14, R67, R90, R14 ;  /* 0x0000005a430e7223 */ /* 0x000fca000000000e */
[----:B------:R-:W-:-:S05]  /*3790*/  F2FP.F16.F32.PACK_AB R14, RZ, R14 ;  /* 0x0000000eff0e723e */ /* 0x000fca00000000ff */
[----:B------:R0:W-:Y:S01]  /*37a0*/  @P0 STG.E.U16 desc[UR36][R58.64+0x22], R14 ;  /* 0x0000220e3a000986 */ /* 0x0001e2000c101524 */
[----:B------:R-:W-:-:S13]  /*37b0*/  ISETP.GT.AND P0, PT, R3, RZ, P2 ;  /* 0x000000ff0300720c */ /* 0x000fda0001704270 */
[----:B0-----:R-:W-:Y:S05]  /*37c0*/  @!P0 BRA `(.L_x_55) ;  /* 0x0000000000048947 */ /* 0x001fea0003800000 */
[----:B------:R0:W5:Y:S02]  /*37d0*/  LDG.E.LTC128B.U16 R116, desc[UR36][R8.64+0x30] ;  /* 0x0000302408747981 */ /* 0x000164000c1e1520 */
.L_x_55:
[----:B------:R-:W-:Y:S05]  /*37e0*/  BSYNC B1 ;  /* 0x0000000000017941 */ /* 0x000fea0003800000 */
.L_x_54:
[----:B-----5:R-:W-:Y:S01]  /*37f0*/  HADD2.F32 R14, -RZ, R116.H0_H0 ;  /* 0x20000074ff0e7230 */ /* 0x020fe20000004100 */
[----:B------:R-:W-:Y:S01]  /*3800*/  ISETP.GT.AND P1, PT, R4, 0x19, PT ;  /* 0x000000190400780c */ /* 0x000fe20003f24270 */
[----:B------:R-:W-:Y:S03]  /*3810*/  BSSY B1, `(.L_x_56) ;  /* 0x0000009000017945 */ /* 0x000fe60003800000 */
[----:B------:R-:W-:-:S04]  /*3820*/  FMUL R23, R14, R91 ;  /* 0x0000005b0e177220 */ /* 0x000fc80000400000 */
[----:B------:R-:W-:Y:S01]  /*3830*/  FFMA R23, R68, R90, R23 ;  /* 0x0000005a44177223 */ /* 0x000fe20000000017 */
[----:B------:R-:W-:-:S04]  /*3840*/  P2R R68, PR, RZ, 0x2 ;  /* 0x00000002ff447803 */ /* 0x000fc80000000000 */
[----:B------:R-:W-:-:S05]  /*3850*/  F2FP.F16.F32.PACK_AB R23, RZ, R23 ;  /* 0x00000017ff17723e */ /* 0x000fca00000000ff */
[----:B------:R0:W-:Y:S01]  /*3860*/  @P0 STG.E.U16 desc[UR36][R20.64+0x30], R23 ;  /* 0x0000301714000986 */ /* 0x0001e2000c101524 */
[----:B------:R-:W-:-:S13]  /*3870*/  ISETP.GT.AND P0, PT, R3, RZ, P1 ;  /* 0x000000ff0300720c */ /* 0x000fda0000f04270 */
[----:B0-----:R-:W-:Y:S05]  /*3880*/  @!P0 BRA `(.L_x_57) ;  /* 0x0000000000048947 */ /* 0x001fea0003800000 */
[----:B------:R0:W5:Y:S02]  /*3890*/  LDG.E.LTC128B.U16 R116, desc[UR36][R8.64+0x32] ;  /* 0x0000322408747981 */ /* 0x000164000c1e1520 */
.L_x_57:
[----:B------:R-:W-:Y:S05]  /*38a0*/  BSYNC B1 ;  /* 0x0000000000017941 */ /* 0x000fea0003800000 */
.L_x_56:
        /* <DEDUP_REMOVED lines=9> */
.L_x_59:
[----:B------:R-:W-:Y:S05]  /*3940*/  BSYNC B1 ;  /* 0x0000000000017941 */ /* 0x000fea0003800000 */
.L_x_58:
        /* <DEDUP_REMOVED lines=9> */
.L_x_61:
[----:B------:R-:W-:Y:S05]  /*39e0*/  BSYNC B1 ;  /* 0x0000000000017941 */ /* 0x000fea0003800000 */
.L_x_60:
        /* <DEDUP_REMOVED lines=11> */
.L_x_63:
[----:B------:R-:W-:Y:S05]  /*3aa0*/  BSYNC B1 ;  /* 0x0000000000017941 */ /* 0x000fea0003800000 */
.L_x_62:
        /* <DEDUP_REMOVED lines=11> */
.L_x_65:
[----:B------:R-:W-:Y:S05]  /*3b60*/  BSYNC B1 ;  /* 0x0000000000017941 */ /* 0x000fea0003800000 */
.L_x_64:
        /* <DEDUP_REMOVED lines=9> */
.L_x_67:
[----:B------:R-:W-:Y:S05]  /*3c00*/  BSYNC B1 ;  /* 0x0000000000017941 */ /* 0x000fea0003800000 */
.L_x_66:
        /* <DEDUP_REMOVED lines=9> */
.L_x_69:
[----:B------:R-:W-:Y:S05]  /*3ca0*/  BSYNC B1 ;  /* 0x0000000000017941 */ /* 0x000fea0003800000 */
.L_x_68:
        /* <DEDUP_REMOVED lines=11> */
.L_x_71:
[----:B------:R-:W-:Y:S05]  /*3d60*/  BSYNC B1 ;  /* 0x0000000000017941 */ /* 0x000fea0003800000 */
.L_x_70:
        /* <DEDUP_REMOVED lines=11> */
.L_x_73:
[----:B------:R-:W-:Y:S05]  /*3e20*/  BSYNC B1 ;  /* 0x0000000000017941 */ /* 0x000fea0003800000 */
.L_x_72:
        /* <DEDUP_REMOVED lines=9> */
.L_x_75:
[----:B------:R-:W-:Y:S05]  /*3ec0*/  BSYNC B1 ;  /* 0x0000000000017941 */ /* 0x000fea0003800000 */
.L_x_74:
        /* <DEDUP_REMOVED lines=9> */
.L_x_77:
[----:B------:R-:W-:Y:S05]  /*3f60*/  BSYNC B1 ;  /* 0x0000000000017941 */ /* 0x000fea0003800000 */
.L_x_76:
[----:B-----5:R-:W-:Y:S01]  /*3f70*/  HADD2.F32 R14, -RZ, R116.H0_H0 ;  /* 0x20000074ff0e7230 */ /* 0x020fe20000004100 */
[----:B------:R-:W-:Y:S01]  /*3f80*/  ISETP.GT.AND P3, PT, R4, 0x30, PT ;  /* 0x000000300400780c */ /* 0x000fe20003f64270 */
[----:B------:R-:W-:Y:S03]  /*3f90*/  BSSY B1, `(.L_x_78) ;  /* 0x0000008000017945 */ /* 0x000fe60003800000 */
[----:B------:R-:W-:-:S04]  /*3fa0*/  FMUL R14, R14, R91 ;  /* 0x0000005b0e0e7220 */ /* 0x000fc80000400000 */
[----:B------:R-:W-:-:S05]  /*3fb0*/  FFMA R14, R79, R90, R14 ;  /* 0x0000005a4f0e7223 */ /* 0x000fca000000000e */
[----:B------:R-:W-:-:S05]  /*3fc0*/  F2FP.F16.F32.PACK_AB R14, RZ, R14 ;  /* 0x0000000eff0e723e */ /* 0x000fca00000000ff */
[----:B------:R0:W-:Y:S01]  /*3fd0*/  @P0 STG.E.U16 desc[UR36][R58.64+0x52], R14 ;  /* 0x0000520e3a000986 */ /* 0x0001e2000c101524 */
[----:B------:R-:W-:-:S13]  /*3fe0*/  ISETP.GT.AND P0, PT, R3, RZ, P3 ;  /* 0x000000ff0300720c */ /* 0x000fda0001f04270 */
[----:B0-----:R-:W-:Y:S05]  /*3ff0*/  @!P0 BRA `(.L_x_79) ;  /* 0x0000000000048947 */ /* 0x001fea0003800000 */
[----:B------:R0:W5:Y:S02]  /*4000*/  LDG.E.LTC128B.U16 R116, desc[UR36][R8.64+0x60] ;  /* 0x0000602408747981 */ /* 0x000164000c1e1520 */
.L_x_79:
[----:B------:R-:W-:Y:S05]  /*4010*/  BSYNC B1 ;  /* 0x0000000000017941 */ /* 0x000fea0003800000 */
.L_x_78:
        /* <DEDUP_REMOVED lines=10> */
.L_x_81:
[----:B------:R-:W-:Y:S05]  /*40c0*/  BSYNC B1 ;  /* 0x0000000000017941 */ /* 0x000fea0003800000 */
.L_x_80:
        /* <DEDUP_REMOVED lines=9> */
.L_x_83:
[----:B------:R-:W-:Y:S05]  /*4160*/  BSYNC B1 ;  /* 0x0000000000017941 */ /* 0x000fea0003800000 */
.L_x_82:
        /* <DEDUP_REMOVED lines=9> */
.L_x_85:
[----:B------:R-:W-:Y:S05]  /*4200*/  BSYNC B1 ;  /* 0x0000000000017941 */ /* 0x000fea0003800000 */
.L_x_84:
        /* <DEDUP_REMOVED lines=10> */
.L_x_87:
[----:B------:R-:W-:Y:S05]  /*42b0*/  BSYNC B1 ;  /* 0x0000000000017941 */ /* 0x000fea0003800000 */
.L_x_86:
[----:B-----5:R-:W-:Y:S01]  /*42c0*/  HADD2.F32 R14, -RZ, R116.H0_H0 ;  /* 0x20000074ff0e7230 */ /* 0x020fe20000004100 */
[----:B------:R-:W-:Y:S04]  /*42d0*/  BSSY B1, `(.L_x_88) ;  /* 0x000000f000017945 */ /* 0x000fe80003800000 */
[----:B------:R-:W-:-:S04]  /*42e0*/  FMUL R23, R14, R91 ;  /* 0x0000005b0e177220 */ /* 0x000fc80000400000 */
[----:B------:R-:W-:-:S05]  /*42f0*/  FFMA R23, R84, R90, R23 ;  /* 0x0000005a54177223 */ /* 0x000fca0000000017 */
[----:B------:R-:W-:-:S05]  /*4300*/  F2FP.F16.F32.PACK_AB R23, RZ, R23 ;  /* 0x00000017ff17723e */ /* 0x000fca00000000ff */
[----:B------:R0:W-:Y:S01]  /*4310*/  @P0 STG.E.U16 desc[UR36][R20.64+0x70], R23 ;  /* 0x0000701714000986 */ /* 0x0001e2000c101524 */
[----:B------:R-:W-:-:S05]  /*4320*/  IADD3 R64, P0, R15, R112, RZ ;  /* 0x000000700f407210 */ /* 0x000fca0007f1e0ff */
[----:B------:R-:W-:Y:S01]  /*4330*/  IMAD.X R65, R5, 0x1, R113, P0 ;  /* 0x0000000105417824 */ /* 0x000fe200000e0671 */
[----:B------:R-:W-:-:S05]  /*4340*/  IADD3 R66, P0, R15, R112, RZ ;  /* 0x000000700f427210 */ /* 0x000fca0007f1e0ff */
[----:B------:R-:W-:Y:S01]  /*4350*/  IMAD.X R67, R5, 0x1, R113, P0 ;  /* 0x0000000105437824 */ /* 0x000fe200000e0671 */
[----:B------:R-:W-:-:S05]  /*4360*/  IADD3 R14, P0, R15, R20, RZ ;  /* 0x000000140f0e7210 */ /* 0x000fca0007f1e0ff */
[----:B------:R-:W-:Y:S01]  /*4370*/  IMAD.X R15, R5, 0x1, R21, P0 ;  /* 0x00000001050f7824 */ /* 0x000fe200000e0615 */
[----:B------:R-:W-:-:S04]  /*4380*/  ISETP.GT.AND P0, PT, R4, 0x39, PT ;  /* 0x000000390400780c */ /* 0x000fc80003f04270 */
[----:B------:R-:W-:-:S13]  /*4390*/  ISETP.GT.AND P4, PT, R3, RZ, P0 ;  /* 0x000000ff0300720c */ /* 0x000fda0000784270 */
[----:B0-----:R-:W-:Y:S05]  /*43a0*/  @!P4 BRA `(.L_x_89) ;  /* 0x000000000004c947 */ /* 0x001fea0003800000 */
[----:B------:R0:W5:Y:S02]  /*43b0*/  LDG.E.LTC128B.U16 R116, desc[UR36][R8.64+0x72] ;  /* 0x0000722408747981 */ /* 0x000164000c1e1520 */
.L_x_89:
[----:B------:R-:W-:Y:S05]  /*43c0*/  BSYNC B1 ;  /* 0x0000000000017941 */ /* 0x000fea0003800000 */
.L_x_88:
        /* <DEDUP_REMOVED lines=9> */
.L_x_91:
[----:B------:R-:W-:Y:S05]  /*4460*/  BSYNC B1 ;  /* 0x0000000000017941 */ /* 0x000fea0003800000 */
.L_x_90:
        /* <DEDUP_REMOVED lines=9> */
.L_x_93:
[----:B------:R-:W-:Y:S05]  /*4500*/  BSYNC B1 ;  /* 0x0000000000017941 */ /* 0x000fea0003800000 */
.L_x_92:
[----:B-----5:R-:W-:-:S05]  /*4510*/  HADD2.F32 R4, -RZ, R116.H0_H0 ;  /* 0x20000074ff047230 */ /* 0x020fca0000004100 */
[----:B------:R-:W-:-:S04]  /*4520*/  FMUL R4, R4, R91 ;  /* 0x0000005b04047220 */ /* 0x000fc80000400000 */
[----:B------:R-:W-:-:S05]  /*4530*/  FFMA R4, R87, R90, R4 ;  /* 0x0000005a57047223 */ /* 0x000fca0000000004 */
[----:B------:R-:W-:-:S04]  /*4540*/  F2FP.F16.F32.PACK_AB R4, RZ, R4 ;  /* 0x00000004ff04723e */ /* 0x000fc800000000ff */
[----:B-1-34-:R-:W-:-:S05]  /*4550*/  PRMT R8, R4, 0x7610, R8 ;  /* 0x0000761004087816 */ /* 0x01afca0000000008 */
[----:B------:R1:W-:Y:S01]  /*4560*/  @P4 STG.E.U16 desc[UR36][R58.64+0x72], R8 ;  /* 0x000072083a004986 */ /* 0x0003e2000c101524 */
[----:B------:R-:W-:-:S13]  /*4570*/  ISETP.GT.AND P4, PT, R3, 0x80, P6 ;  /* 0x000000800300780c */ /* 0x000fda0003784270 */
[----:B------:R-:W3:Y:S01]  /*4580*/  @P4 LDG.E.LTC128B.U16 R116, desc[UR36][R62.64] ;  /* 0x000000243e744981 */ /* 0x000ee2000c1e1520 */
[----:B------:R-:W-:Y:S01]  /*4590*/  BSSY B1, `(.L_x_94) ;  /* 0x000000a000017945 */ /* 0x000fe20003800000 */
[----:B---3--:R-:W-:-:S05]  /*45a0*/  HADD2.F32 R4, -RZ, R116.H0_H0 ;  /* 0x20000074ff047230 */ /* 0x008fca0000004100 */
[----:B------:R-:W-:-:S04]  /*45b0*/  FMUL R5, R4, R91 ;  /* 0x0000005b04057220 */ /* 0x000fc80000400000 */
[----:B------:R-:W-:-:S05]  /*45c0*/  FFMA R5, R24, R90, R5 ;  /* 0x0000005a18057223 */ /* 0x000fca0000000005 */
[----:B------:R-:W-:-:S05]  /*45d0*/  F2FP.F16.F32.PACK_AB R5, RZ, R5 ;  /* 0x00000005ff05723e */ /* 0x000fca00000000ff */
[----:B------:R1:W-:Y:S01]  /*45e0*/  @P4 STG.E.U16 desc[UR36][R14.64], R5 ;  /* 0x000000050e004986 */ /* 0x0003e2000c101524 */
[----:B------:R-:W-:-:S04]  /*45f0*/  ISETP.NE.AND P4, PT, R119, RZ, PT ;  /* 0x000000ff7700720c */ /* 0x000fc80003f85270 */
[----:B------:R-:W-:-:S13]  /*4600*/  ISETP.GT.AND P4, PT, R3, 0x80, P4 ;  /* 0x000000800300780c */ /* 0x000fda0002784270 */
[----:B-1----:R-:W-:Y:S05]  /*4610*/  @!P4 BRA `(.L_x_95) ;  /* 0x000000000004c947 */ /* 0x002fea0003800000 */
[----:B------:R1:W5:Y:S02]  /*4620*/  LDG.E.LTC128B.U16 R116, desc[UR36][R60.64+0x2] ;  /* 0x000002243c747981 */ /* 0x000364000c1e1520 */
.L_x_95:
[----:B------:R-:W-:Y:S05]  /*4630*/  BSYNC B1 ;  /* 0x0000000000017941 */ /* 0x000fea0003800000 */
.L_x_94:
[----:B-----5:R-:W-:Y:S01]  /*4640*/  HADD2.F32 R4, -RZ, R116.H0_H0 ;  /* 0x20000074ff047230 */ /* 0x020fe20000004100 */
[----:B------:R-:W-:Y:S01]  /*4650*/  ISETP.GT.AND P6, PT, R3, 0x88, P6 ;  /* 0x000000880300780c */ /* 0x000fe200037c4270 */
[----:B------:R-:W-:Y:S01]  /*4660*/  @P4 IMAD.MOV.U32 R5, RZ, RZ, R15 ;  /* 0x000000ffff054224 */ /* 0x000fe200078e000f */
[----:B------:R-:W-:Y:S02]  /*4670*/  BSSY B1, `(.L_x_96) ;  /* 0x0000009000017945 */ /* 0x000fe40003800000 */
[----:B------:R-:W-:-:S04]  /*4680*/  FMUL R4, R4, R91 ;  /* 0x0000005b04047220 */ /* 0x000fc80000400000 */
[----:B------:R-:W-:-:S05]  /*4690*/  FFMA R4, R25, R90, R4 ;  /* 0x0000005a19047223 */ /* 0x000fca0000000004 */
[----:B------:R-:W-:-:S04]  /*46a0*/  F2FP.F16.F32.PACK_AB R4, RZ, R4 ;  /* 0x00000004ff04723e */ /* 0x000fc800000000ff */
[----:B------:R-:W-:Y:S01]  /*46b0*/  PRMT R8, R4, 0x7610, R8 ;  /* 0x0000761004087816 */ /* 0x000fe20000000008 */
[----:B------:R-:W-:-:S05]  /*46c0*/  @P4 IMAD.MOV.U32 R4, RZ, RZ, R14 ;  /* 0x000000ffff044224 */ /* 0x000fca00078e000e */
[----:B------:R3:W-:Y:S01]  /*46d0*/  @P4 STG.E.U16 desc[UR36][R4.64+0x2], R8 ;  /* 0x0000020804004986 */ /* 0x0007e2000c101524 */
[----:B------:R-:W-:Y:S05]  /*46e0*/  @!P6 BRA `(.L_x_97) ;  /* 0x000000000004e947 */ /* 0x000fea0003800000 */
[----:B------:R4:W5:Y:S02]  /*46f0*/  LDG.E.LTC128B.U16 R116, desc[UR36][R10.64] ;  /* 0x000000240a747981 */ /* 0x000964000c1e1520 */
.L_x_97:
[----:B------:R-:W-:Y:S05]  /*4700*/  BSYNC B1 ;  /* 0x0000000000017941 */ /* 0x000fea0003800000 */
.L_x_96:
[----:B---3-5:R-:W-:Y:S01]  /*4710*/  HADD2.F32 R4, -RZ, R116.H0_H0 ;  /* 0x20000074ff047230 */ /* 0x028fe20000004100 */
[----:B------:R-:W-:Y:S01]  /*4720*/  ISETP.NE.AND P4, PT, R119, RZ, PT ;  /* 0x000000ff7700720c */ /* 0x000fe20003f85270 */
[----:B------:R-:W-:Y:S03]  /*4730*/  BSSY B1, `(.L_x_98) ;  /* 0x0000008000017945 */ /* 0x000fe60003800000 */
[----:B------:R-:W-:Y:S01]  /*4740*/  FMUL R5, R4, R91 ;  /* 0x0000005b04057220 */ /* 0x000fe20000400000 */
[----:B------:R-:W-:-:S03]  /*4750*/  ISETP.GT.AND P4, PT, R3, 0x88, P4 ;  /* 0x000000880300780c */ /* 0x000fc60002784270 */
[----:B------:R-:W-:-:S05]  /*4760*/  FFMA R5, R26, R90, R5 ;  /* 0x0000005a1a057223 */ /* 0x000fca0000000005 */
[----:B------:R-:W-:-:S05]  /*4770*/  F2FP.F16.F32.PACK_AB R5, RZ, R5 ;  /* 0x00000005ff05723e */ /* 0x000fca00000000ff */
[----:B------:R3:W-:Y:S01]  /*4780*/  @P6 STG.E.U16 desc[UR36][R64.64], R5 ;  /* 0x0000000540006986 */ /* 0x0007e2000c101524 */
[----:B------:R-:W-:Y:S05]  /*4790*/  @!P4 BRA `(.L_x_99) ;  /* 0x000000000004c947 */ /* 0x000fea0003800000 */
[----:B------:R0:W5:Y:S02]  /*47a0*/  LDG.E.LTC128B.U16 R116, desc[UR36][R12.64+0x2] ;  /* 0x000002240c747981 */ /* 0x000164000c1e1520 */
.L_x_99:
[----:B------:R-:W-:Y:S05]  /*47b0*/  BSYNC B1 ;  /* 0x0000000000017941 */ /* 0x000fea0003800000 */
.L_x_98:
[----:B-----5:R-:W-:Y:S01]  /*47c0*/  HADD2.F32 R4, -RZ, R116.H0_H0 ;  /* 0x20000074ff047230 */ /* 0x020fe20000004100 */
[----:B------:R-:W-:Y:S01]  /*47d0*/  ISETP.NE.AND P6, PT, R117, RZ, PT ;  /* 0x000000ff7500720c */ /* 0x000fe20003fc5270 */
[----:B------:R-:W-:Y:S03]  /*47e0*/  BSSY B1, `(.L_x_100) ;  /* 0x0000008000017945 */ /* 0x000fe60003800000 */
[----:B------:R-:W-:-:S04]  /*47f0*/  FMUL R4, R4, R91 ;  /* 0x0000005b04047220 */ /* 0x000fc80000400000 */
[----:B------:R-:W-:-:S05]  /*4800*/  FFMA R4, R27, R90, R4 ;  /* 0x0000005a1b047223 */ /* 0x000fca0000000004 */
[----:B------:R-:W-:-:S05]  /*4810*/  F2FP.F16.F32.PACK_AB R4, RZ, R4 ;  /* 0x00000004ff04723e */ /* 0x000fca00000000ff */
[----:B------:R0:W-:Y:S01]  /*4820*/  @P4 STG.E.U16 desc[UR36][R66.64+0x2], R4 ;  /* 0x0000020442004986 */ /* 0x0001e2000c101524 */
[----:B------:R-:W-:-:S13]  /*4830*/  ISETP.GT.AND P4, PT, R3, 0x80, P6 ;  /* 0x000000800300780c */ /* 0x000fda0003784270 */
[----:B0-----:R-:W-:Y:S05]  /*4840*/  @!P4 BRA `(.L_x_101) ;  /* 0x000000000004c947 */ /* 0x001fea0003800000 */
[----:B------:R0:W5:Y:S02]  /*4850*/  LDG.E.LTC128B.U16 R116, desc[UR36][R60.64+0x10] ;  /* 0x000010243c747981 */ /* 0x000164000c1e1520 */
.L_x_101:
[----:B------:R-:W-:Y:S05]  /*4860*/  BSYNC B1 ;  /* 0x0000000000017941 */ /* 0x000fea0003800000 */
.L_x_100:
[----:B-----5:R-:W-:Y:S01]  /*4870*/  HADD2.F32 R4, -RZ, R116.H0_H0 ;  /* 0x20000074ff047230 */ /* 0x020fe20000004100 */
[----:B------:R-:W-:Y:S01]  /*4880*/  ISETP.NE.AND P6, PT, R120, RZ, PT ;  /* 0x000000ff7800720c */ /* 0x000fe20003fc5270 */
[----:B------:R-:W-:Y:S03]  /*4890*/  BSSY B1, `(.L_x_102) ;  /* 0x000000b000017945 */ /* 0x000fe60003800000 */
[----:B---3--:R-:W-:Y:S01]  /*48a0*/  FMUL R5, R4, R91 ;  /* 0x0000005b04057220 */ /* 0x008fe20000400000 */
[----:B------:R-:W-:-:S03]  /*48b0*/  @P4 IMAD.MOV.U32 R4, RZ, RZ, R14 ;  /* 0x000000ffff044224 */ /* 0x000fc600078e000e */
[----:B------:R-:W-:-:S05]  /*48c0*/  FFMA R5, R28, R90, R5 ;  /* 0x0000005a1c057223 */ /* 0x000fca0000000005 */
[----:B------:R-:W-:-:S04]  /*48d0*/  F2FP.F16.F32.PACK_AB R5, RZ, R5 ;  /* 0x00000005ff05723e */ /* 0x000fc800000000ff */
[----:B------:R-:W-:Y:S01]  /*48e0*/  PRMT R8, R5, 0x7610, R8 ;  /* 0x0000761005087816 */ /* 0x000fe20000000008 */
[----:B------:R-:W-:-:S05]  /*48f0*/  @P4 IMAD.MOV.U32 R5, RZ, RZ, R15 ;  /* 0x000000ffff054224 */ /* 0x000fca00078e000f */
[----:B------:R3:W-:Y:S01]  /*4900*/  @P4 STG.E.U16 desc[UR36][R4.64+0x10], R8 ;  /* 0x0000100804004986 */ /* 0x0007e2000c101524 */
[----:B------:R-:W-:-:S13]  /*4910*/  ISETP.GT.AND P4, PT, R3, 0x80, P6 ;  /* 0x000000800300780c */ /* 0x000fda0003784270 */
[----:B---3--:R-:W-:Y:S05]  /*4920*/  @!P4 BRA `(.L_x_103) ;  /* 0x000000000004c947 */ /* 0x008fea0003800000 */
[----:B------:R3:W5:Y:S02]  /*4930*/  LDG.E.LTC128B.U16 R116, desc[UR36][R60.64+0x12] ;  /* 0x000012243c747981 */ /* 0x000764000c1e1520 */
.L_x_103:
[----:B------:R-:W-:Y:S05]  /*4940*/  BSYNC B1 ;  /* 0x0000000000017941 */ /* 0x000fea0003800000 */
.L_x_102:
[----:B-----5:R-:W-:Y:S01]  /*4950*/  HADD2.F32 R4, -RZ, R116.H0_H0 ;  /* 0x20000074ff047230 */ /* 0x020fe20000004100 */
[----:B------:R-:W-:Y:S01]  /*4960*/  BSSY B1, `(.L_x_104) ;  /* 0x000000c000017945 */ /* 0x000fe20003800000 */
[----:B------:R-:W-:-:S03]  /*4970*/  @P4 IMAD.MOV.U32 R5, RZ, RZ, R15 ;  /* 0x000000ffff054224 */ /* 0x000fc600078e000f */
[----:B------:R-:W-:-:S04]  /*4980*/  FMUL R4, R4, R91 ;  /* 0x0000005b04047220 */ /* 0x000fc80000400000 */
[----:B------:R-:W-:-:S05]  /*4990*/  FFMA R4, R29, R90, R4 ;  /* 0x0000005a1d047223 */ /* 0x000fca0000000004 */
[----:B------:R-:W-:-:S04]  /*49a0*/  F2FP.F16.F32.PACK_AB R4, RZ, R4 ;  /* 0x00000004ff04723e */ /* 0x000fc800000000ff */
[----:B------:R-:W-:Y:S01]  /*49b0*/  PRMT R8, R4, 0x7610, R8 ;  /* 0x0000761004087816 */ /* 0x000fe20000000008 */
[----:B------:R-:W-:-:S05]  /*49c0*/  @P4 IMAD.MOV.U32 R4, RZ, RZ, R14 ;  /* 0x000000ffff044224 */ /* 0x000fca00078e000e */
[----:B------:R0:W-:Y:S01]  /*49d0*/  @P4 STG.E.U16 desc[UR36][R4.64+0x12], R8 ;  /* 0x0000120804004986 */ /* 0x0001e2000c101524 */
[----:B------:R-:W-:-:S04]  /*49e0*/  ISETP.NE.AND P4, PT, R117, RZ, PT ;  /* 0x000000ff7500720c */ /* 0x000fc80003f85270 */
[----:B------:R-:W-:-:S13]  /*49f0*/  ISETP.GT.AND P4, PT, R3, 0x88, P4 ;  /* 0x000000880300780c */ /* 0x000fda0002784270 */
[----:B0-----:R-:W-:Y:S05]  /*4a00*/  @!P4 BRA `(.L_x_105) ;  /* 0x000000000004c947 */ /* 0x001fea0003800000 */
[----:B------:R0:W5:Y:S02]  /*4a10*/  LDG.E.LTC128B.U16 R116, desc[UR36][R12.64+0x10] ;  /* 0x000010240c747981 */ /* 0x000164000c1e1520 */
.L_x_105:
[----:B------:R-:W-:Y:S05]  /*4a20*/  BSYNC B1 ;  /* 0x0000000000017941 */ /* 0x000fea0003800000 */
.L_x_104:
        /* <DEDUP_REMOVED lines=9> */
.L_x_107:
[----:B------:R-:W-:Y:S05]  /*4ac0*/  BSYNC B1 ;  /* 0x0000000000017941 */ /* 0x000fea0003800000 */
.L_x_106:
[----:B-----5:R-:W-:Y:S01]  /*4ad0*/  HADD2.F32 R4, -RZ, R116.H0_H0 ;  /* 0x20000074ff047230 */ /* 0x020fe20000004100 */
[----:B------:R-:W-:Y:S01]  /*4ae0*/  ISETP.NE.AND P6, PT, R121, RZ, PT ;  /* 0x000000ff7900720c */ /* 0x000fe20003fc5270 */
        /* <DEDUP_REMOVED lines=8> */
[----:B------:R-:W-:-:S13]  /*4b70*/  ISETP.GT.AND P4, PT, R3, 0x80, P6 ;  /* 0x000000800300780c */ /* 0x000fda0003784270 */
[----:B0-----:R-:W-:Y:S05]  /*4b80*/  @!P4 BRA `(.L_x_109) ;  /* 0x000000000004c947 */ /* 0x001fea0003800000 */
[----:B------:R0:W5:Y:S02]  /*4b90*/  LDG.E.LTC128B.U16 R116, desc[UR36][R60.64+0x20] ;  /* 0x000020243c747981 */ /* 0x000164000c1e1520 */
.L_x_109:
[----:B------:R-:W-:Y:S05]  /*4ba0*/  BSYNC B1 ;  /* 0x0000000000017941 */ /* 0x000fea0003800000 */
.L_x_108:
[----:B-----5:R-:W-:Y:S01]  /*4bb0*/  HADD2.F32 R4, -RZ, R116.H0_H0 ;  /* 0x20000074ff047230 */ /* 0x020fe20000004100 */
[----:B------:R-:W-:Y:S01]  /*4bc0*/  ISETP.NE.AND P6, PT, R103, RZ, PT ;  /* 0x000000ff6700720c */ /* 0x000fe20003fc5270 */
[----:B------:R-:W-:Y:S03]  /*4bd0*/  BSSY B1, `(.L_x_110) ;  /* 0x000000b000017945 */ /* 0x000fe60003800000 */
[----:B------:R-:W-:Y:S01]  /*4be0*/  FMUL R5, R4, R91 ;  /* 0x0000005b04057220 */ /* 0x000fe20000400000 */
[----:B------:R-:W-:-:S03]  /*4bf0*/  @P4 IMAD.MOV.U32 R4, RZ, RZ, R14 ;  /* 0x000000ffff044224 */ /* 0x000fc600078e000e */
        /* <DEDUP_REMOVED lines=8> */
.L_x_111:
[----:B------:R-:W-:Y:S05]  /*4c80*/  BSYNC B1 ;  /* 0x0000000000017941 */ /* 0x000fea0003800000 */
.L_x_110:
        /* <DEDUP_REMOVED lines=13> */
.L_x_113:
[----:B------:R-:W-:Y:S05]  /*4d60*/  BSYNC B1 ;  /* 0x0000000000017941 */ /* 0x000fea0003800000 */
.L_x_112:
[----:B-----5:R-:W-:Y:S01]  /*4d70*/  HADD2.F32 R4, -RZ, R116.H0_H0 ;  /* 0x20000074ff047230 */ /* 0x020fe20000004100 */
[----:B------:R-:W-:Y:S04]  /*4d80*/  BSSY B1, `(.L_x_114) ;  /* 0x000000b000017945 */ /* 0x000fe80003800000 */
        /* <DEDUP_REMOVED lines=10> */
.L_x_115:
[----:B------:R-:W-:Y:S05]  /*4e30*/  BSYNC B1 ;  /* 0x0000000000017941 */ /* 0x000fea0003800000 */
.L_x_114:
        /* <DEDUP_REMOVED lines=13> */
.L_x_117:
[----:B------:R-:W-:Y:S05]  /*4f10*/  BSYNC B1 ;  /* 0x0000000000017941 */ /* 0x000fea0003800000 */
.L_x_116:
        /* <DEDUP_REMOVED lines=13> */
.L_x_119:
[----:B------:R-:W-:Y:S05]  /*4ff0*/  BSYNC B1 ;  /* 0x0000000000017941 */ /* 0x000fea0003800000 */
.L_x_118:
        /* <DEDUP_REMOVED lines=13> */
.L_x_121:
[----:B------:R-:W-:Y:S05]  /*50d0*/  BSYNC B1 ;  /* 0x0000000000017941 */ /* 0x000fea0003800000 */
.L_x_120:
        /* <DEDUP_REMOVED lines=12> */
.L_x_123:
[----:B------:R-:W-:Y:S05]  /*51a0*/  BSYNC B1 ;  /* 0x0000000000017941 */ /* 0x000fea0003800000 */
.L_x_122:
        /* <DEDUP_REMOVED lines=13> */
.L_x_125:
[----:B------:R-:W-:Y:S05]  /*5280*/  BSYNC B1 ;  /* 0x0000000000017941 */ /* 0x000fea0003800000 */
.L_x_124:
        /* <DEDUP_REMOVED lines=13> */
.L_x_127:
[----:B------:R-:W-:Y:S05]  /*5360*/  BSYNC B1 ;  /* 0x0000000000017941 */ /* 0x000fea0003800000 */
.L_x_126:
        /* <DEDUP_REMOVED lines=13> */
.L_x_129:
[----:B------:R-:W-:Y:S05]  /*5440*/  BSYNC B1 ;  /* 0x0000000000017941 */ /* 0x000fea0003800000 */
.L_x_128:
        /* <DEDUP_REMOVED lines=12> */
.L_x_131:
[----:B------:R-:W-:Y:S05]  /*5510*/  BSYNC B1 ;  /* 0x0000000000017941 */ /* 0x000fea0003800000 */
.L_x_130:
        /* <DEDUP_REMOVED lines=13> */
.L_x_133:
[----:B------:R-:W-:Y:S05]  /*55f0*/  BSYNC B1 ;  /* 0x0000000000017941 */ /* 0x000fea0003800000 */
.L_x_132:
        /* <DEDUP_REMOVED lines=12> */
.L_x_135:
[----:B------:R-:W-:Y:S05]  /*56c0*/  BSYNC B1 ;  /* 0x0000000000017941 */ /* 0x000fea0003800000 */
.L_x_134:
        /* <DEDUP_REMOVED lines=12> */
.L_x_137:
[----:B------:R-:W-:Y:S05]  /*5790*/  BSYNC B1 ;  /* 0x0000000000017941 */ /* 0x000fea0003800000 */
.L_x_136:
[----:B-----5:R-:W-:Y:S01]  /*57a0*/  HADD2.F32 R4, -RZ, R116.H0_H0 ;  /* 0x20000074ff047230 */ /* 0x020fe20000004100 */
[----:B------:R-:W-:Y:S01]  /*57b0*/  ISETP.GT.AND P5, PT, R3, 0x88, P5 ;  /* 0x000000880300780c */ /* 0x000fe20002fa4270 */
        /* <DEDUP_REMOVED lines=8> */
[----:B------:R-:W-:Y:S05]  /*5840*/  @!P5 BRA `(.L_x_139) ;  /* 0x000000000004d947 */ /* 0x000fea0003800000 */
[----:B------:R0:W5:Y:S02]  /*5850*/  LDG.E.LTC128B.U16 R116, desc[UR36][R12.64+0x52] ;  /* 0x000052240c747981 */ /* 0x000164000c1e1520 */
.L_x_139:
[----:B------:R-:W-:Y:S05]  /*5860*/  BSYNC B1 ;  /* 0x0000000000017941 */ /* 0x000fea0003800000 */
.L_x_138:
[----:B0----5:R-:W-:Y:S01]  /*5870*/  HADD2.F32 R4, -RZ, R116.H0_H0 ;  /* 0x20000074ff047230 */ /* 0x021fe20000004100 */
        /* <DEDUP_REMOVED lines=11> */
.L_x_141:
[----:B------:R-:W-:Y:S05]  /*5930*/  BSYNC B1 ;  /* 0x0000000000017941 */ /* 0x000fea0003800000 */
.L_x_140:
[----:B0----5:R-:W-:Y:S01]  /*5940*/  HADD2.F32 R4, -RZ, R116.H0_H0 ;  /* 0x20000074ff047230 */ /* 0x021fe20000004100 */
        /* <DEDUP_REMOVED lines=11> */
.L_x_143:
[----:B------:R-:W-:Y:S05]  /*5a00*/  BSYNC B1 ;  /* 0x0000000000017941 */ /* 0x000fea0003800000 */
.L_x_142:
        /* <DEDUP_REMOVED lines=12> */
.L_x_145:
[----:B------:R-:W-:Y:S05]  /*5ad0*/  BSYNC B1 ;  /* 0x0000000000017941 */ /* 0x000fea0003800000 */
.L_x_144:
        /* <DEDUP_REMOVED lines=12> */
.L_x_147:
[----:B------:R-:W-:Y:S05]  /*5ba0*/  BSYNC B1 ;  /* 0x0000000000017941 */ /* 0x000fea0003800000 */
.L_x_146:
        /* <DEDUP_REMOVED lines=12> */
.L_x_149:
[----:B------:R-:W-:Y:S05]  /*5c70*/  BSYNC B1 ;  /* 0x0000000000017941 */ /* 0x000fea0003800000 */
.L_x_148:
        /* <DEDUP_REMOVED lines=12> */
.L_x_151:
[----:B------:R-:W-:Y:S05]  /*5d40*/  BSYNC B1 ;  /* 0x0000000000017941 */ /* 0x000fea0003800000 */
.L_x_150:
        /* <DEDUP_REMOVED lines=9> */
.L_x_153:
[----:B------:R-:W-:Y:S05]  /*5de0*/  BSYNC B1 ;  /* 0x0000000000017941 */ /* 0x000fea0003800000 */
.L_x_152:
        /* <DEDUP_REMOVED lines=12> */
.L_x_155:
[----:B------:R-:W-:Y:S05]  /*5eb0*/  BSYNC B1 ;  /* 0x0000000000017941 */ /* 0x000fea0003800000 */
.L_x_154:
[----:B------:R-:W-:Y:S05]  /*5ec0*/  @!P0 BRA `(.L_x_156) ;  /* 0x0000001400848947 */ /* 0x000fea0003800000 */
[----:B-----5:R-:W-:-:S05]  /*5ed0*/  HADD2.F32 R116, -RZ, R116.H0_H0 ;  /* 0x20000074ff747230 */ /* 0x020fca0000004100 */
[----:B------:R-:W-:-:S04]  /*5ee0*/  FMUL R116, R116, R91 ;  /* 0x0000005b74747220 */ /* 0x000fc80000400000 */
[----:B------:R-:W-:-:S05]  /*5ef0*/  FFMA R116, R55, R90, R116 ;  /* 0x0000005a37747223 */ /* 0x000fca0000000074 */
[----:B------:R-:W-:-:S05]  /*5f00*/  F2FP.F16.F32.PACK_AB R116, RZ, R116 ;  /* 0x00000074ff74723e */ /* 0x000fca00000000ff */
[----:B------:R0:W-:Y:S01]  /*5f10*/  STG.E.U16 desc[UR36][R6.64+0x72], R116 ;  /* 0x0000727406007986 */ /* 0x0001e2000c101524 */
[----:B------:R-:W-:Y:S05]  /*5f20*/  BRA `(.L_x_156) ;  /* 0x00000014006c7947 */ /* 0x000fea0003800000 */
.L_x_33:
[----:B------:R-:W-:Y:S01]  /*5f30*/  ULDC.64 UR4, c[0x0][0x5c0] ;  /* 0x0001700000047ab9 */ /* 0x000fe20000000a00 */
[-C--:B------:R-:W-:Y:S01]  /*5f40*/  FMUL R56, R56, R90.reuse ;  /* 0x0000005a38387220 */ /* 0x080fe20000400000 */
[----:B------:R-:W-:Y:S01]  /*5f50*/  LEA R10, P1, R112, UR4, 0x1 ;  /* 0x00000004700a7c11 */ /* 0x000fe2000f8208ff */
[----:B------:R-:W-:Y:S01]  /*5f60*/  IMAD.SHL.U32 R7, R96, 0x2, RZ ;  /* 0x0000000260077824 */ /* 0x000fe200078e00ff */
[----:B------:R-:W-:Y:S01]  /*5f70*/  ISETP.GT.AND P3, PT, R4, 0x1, PT ;  /* 0x000000010400780c */ /* 0x000fe20003f64270 */
[----:B------:R-:W-:Y:S01]  /*5f80*/  FMUL R57, R57, R90 ;  /* 0x0000005a39397220 */ /* 0x000fe20000400000 */
[----:B------:R-:W-:Y:S01]  /*5f90*/  F2FP.F16.F32.PACK_AB R56, RZ, R56 ;  /* 0x00000038ff38723e */ /* 0x000fe200000000ff */
[-C--:B------:R-:W-:Y:S01]  /*5fa0*/  FMUL R58, R58, R90.reuse ;  /* 0x0000005a3a3a7220 */ /* 0x080fe20000400000 */
[----:B------:R-:W-:Y:S01]  /*5fb0*/  LEA.HI.X R11, R112, UR5, R115, 0x1, P1 ;  /* 0x00000005700b7c11 */ /* 0x000fe200088f0c73 */
[-C--:B------:R-:W-:Y:S01]  /*5fc0*/  FMUL R59, R59, R90.reuse ;  /* 0x0000005a3b3b7220 */ /* 0x080fe20000400000 */
[----:B------:R-:W-:Y:S01]  /*5fd0*/  ISETP.GT.AND P1, PT, R3, RZ, P3 ;  /* 0x000000ff0300720c */ /* 0x000fe20001f24270 */
[----:B------:R-:W-:Y:S01]  /*5fe0*/  IMAD.SHL.U32 R23, R97, 0x2, RZ ;  /* 0x0000000261177824 */ /* 0x000fe200078e00ff */
[----:B------:R-:W-:Y:S01]  /*5ff0*/  ISETP.GT.AND P2, PT, R3, 0x8, P6 ;  /* 0x000000080300780c */ /* 0x000fe20003744270 */
[----:B------:R-:W-:Y:S01]  /*6000*/  @P0 STG.E.U16 desc[UR36][R10.64], R56 ;  /* 0x000000380a000986 */ /* 0x000fe2000c101524 */
[----:B------:R-:W-:Y:S01]  /*6010*/  SHF.L.U64.HI R5, R96, 0x1, R95 ;  /* 0x0000000160057819 */ /* 0x000fe2000001025f */
[----:B------:R-:W-:Y:S01]  /*6020*/  FMUL R60, R60, R90 ;  /* 0x0000005a3c3c7220 */ /* 0x000fe20000400000 */
[----:B------:R-:W-:Y:S01]  /*6030*/  IADD3 R8, P0, R7, R10, RZ ;  /* 0x0000000a07087210 */ /* 0x000fe20007f1e0ff */
[-C--:B------:R-:W-:Y:S01]  /*6040*/  FMUL R61, R61, R90.reuse ;  /* 0x0000005a3d3d7220 */ /* 0x080fe20000400000 */
[----:B------:R-:W-:Y:S01]  /*6050*/  F2FP.F16.F32.PACK_AB R57, RZ, R57 ;  /* 0x00000039ff39723e */ /* 0x000fe200000000ff */
[----:B------:R-:W-:Y:S01]  /*6060*/  FMUL R63, R63, R90 ;  /* 0x0000005a3f3f7220 */ /* 0x000fe20000400000 */
[----:B------:R-:W-:Y:S01]  /*6070*/  F2FP.F16.F32.PACK_AB R58, RZ, R58 ;  /* 0x0000003aff3a723e */ /* 0x000fe200000000ff */
[----:B------:R-:W-:Y:S01]  /*6080*/  IMAD.X R9, R5, 0x1, R11, P0 ;  /* 0x0000000105097824 */ /* 0x000fe200000e060b */
[----:B------:R-:W-:Y:S01]  /*6090*/  ISETP.GT.AND P0, PT, R3, 0x8, P3 ;  /* 0x000000080300780c */ /* 0x000fe20001f04270 */
[----:B------:R-:W-:Y:S01]  /*60a0*/  @P1 STG.E.U16 desc[UR36][R10.64+0x2], R57 ;  /* 0x000002390a001986 */ /* 0x000fe2000c101524 */
[----:B------:R-:W-:Y:S01]  /*60b0*/  F2FP.F16.F32.PACK_AB R59, RZ, R59 ;  /* 0x0000003bff3b723e */ /* 0x000fe200000000ff */
[----:B------:R-:W-:Y:S01]  /*60c0*/  FMUL R62, R62, R90 ;  /* 0x0000005a3e3e7220 */ /* 0x000fe20000400000 */
[----:B------:R-:W-:Y:S01]  /*60d0*/  SHF.L.U64.HI R13, R97, 0x1, R94 ;  /* 0x00000001610d7819 */ /* 0x000fe2000001025e */
[----:B------:R-:W-:Y:S01]  /*60e0*/  @P2 STG.E.U16 desc[UR36][R8.64], R58 ;  /* 0x0000003a08002986 */ /* 0x000fe2000c101524 */
[----:B------:R-:W-:Y:S01]  /*60f0*/  IADD3 R6, P1, P2, R23, R10, R7 ;  /* 0x0000000a17067210 */ /* 0x000fe20007a3e007 */
[-C--:B------:R-:W-:Y:S01]  /*6100*/  FMUL R64, R64, R90.reuse ;  /* 0x0000005a40407220 */ /* 0x080fe20000400000 */
[C---:B------:R-:W-:Y:S01]  /*6110*/  ISETP.GT.AND P4, PT, R4.reuse, 0x8, PT ;  /* 0x000000080400780c */ /* 0x040fe20003f84270 */
[-C--:B------:R-:W-:Y:S01]  /*6120*/  FMUL R65, R65, R90.reuse ;  /* 0x0000005a41417220 */ /* 0x080fe20000400000 */
[----:B------:R-:W-:Y:S01]  /*6130*/  ISETP.GT.AND P3, PT, R4, 0x9, PT ;  /* 0x000000090400780c */ /* 0x000fe20003f64270 */
[-C--:B------:R-:W-:Y:S01]  /*6140*/  FMUL R66, R66, R90.reuse ;  /* 0x0000005a42427220 */ /* 0x080fe20000400000 */
[----:B------:R-:W-:Y:S01]  /*6150*/  IADD3.X R7, R13, R11, R5, P1, P2 ;  /* 0x0000000b0d077210 */ /* 0x000fe20000fe4405 */
[----:B------:R-:W-:Y:S01]  /*6160*/  @P0 STG.E.U16 desc[UR36][R8.64+0x2], R59 ;  /* 0x0000023b08000986 */ /* 0x000fe2000c101524 */
[----:B------:R-:W-:Y:S01]  /*6170*/  ISETP.GT.AND P1, PT, R3, RZ, P4 ;  /* 0x000000ff0300720c */ /* 0x000fe20002724270 */
[-C--:B------:R-:W-:Y:S01]  /*6180*/  FMUL R67, R67, R90.reuse ;  /* 0x0000005a43437220 */ /* 0x080fe20000400000 */
[----:B------:R-:W-:Y:S01]  /*6190*/  ISETP.GT.AND P0, PT, R3, RZ, P3 ;  /* 0x000000ff0300720c */ /* 0x000fe20001f04270 */
[----:B------:R-:W-:Y:S01]  /*61a0*/  FMUL R68, R68, R90 ;  /* 0x0000005a44447220 */ /* 0x000fe20000400000 */
[----:B------:R-:W-:Y:S01]  /*61b0*/  F2FP.F16.F32.PACK_AB R60, RZ, R60 ;  /* 0x0000003cff3c723e */ /* 0x000fe200000000ff */
[-C--:B------:R-:W-:Y:S01]  /*61c0*/  FMUL R69, R69, R90.reuse ;  /* 0x0000005a45457220 */ /* 0x080fe20000400000 */
[----:B------:R-:W-:Y:S01]  /*61d0*/  F2FP.F16.F32.PACK_AB R61, RZ, R61 ;  /* 0x0000003dff3d723e */ /* 0x000fe200000000ff */
[-C--:B------:R-:W-:Y:S01]  /*61e0*/  FMUL R70, R70, R90.reuse ;  /* 0x0000005a46467220 */ /* 0x080fe20000400000 */
[----:B------:R-:W-:Y:S01]  /*61f0*/  F2FP.F16.F32.PACK_AB R63, RZ, R63 ;  /* 0x0000003fff3f723e */ /* 0x000fe200000000ff */
[----:B------:R-:W-:Y:S01]  /*6200*/  FMUL R71, R71, R90 ;  /* 0x0000005a47477220 */ /* 0x000fe20000400000 */
[----:B------:R-:W-:Y:S01]  /*6210*/  F2FP.F16.F32.PACK_AB R62, RZ, R62 ;  /* 0x0000003eff3e723e */ /* 0x000fe200000000ff */
[----:B------:R-:W-:Y:S01]  /*6220*/  FMUL R72, R72, R90 ;  /* 0x0000005a48487220 */ /* 0x000fe20000400000 */
[----:B------:R-:W-:Y:S01]  /*6230*/  F2FP.F16.F32.PACK_AB R64, RZ, R64 ;  /* 0x00000040ff40723e */ /* 0x000fe200000000ff */
[----:B------:R-:W-:Y:S01]  /*6240*/  @P1 STG.E.U16 desc[UR36][R10.64+0x10], R60 ;  /* 0x0000103c0a001986 */ /* 0x000fe2000c101524 */
[----:B------:R-:W-:Y:S01]  /*6250*/  ISETP.GT.AND P1, PT, R3, 0x8, P4 ;  /* 0x000000080300780c */ /* 0x000fe20002724270 */
[-C--:B------:R-:W-:Y:S01]  /*6260*/  FMUL R73, R73, R90.reuse ;  /* 0x0000005a49497220 */ /* 0x080fe20000400000 */
[----:B------:R-:W-:Y:S01]  /*6270*/  ISETP.GT.AND P2, PT, R4, 0x11, PT ;  /* 0x000000110400780c */ /* 0x000fe20003f44270 */
[----:B------:R-:W-:Y:S01]  /*6280*/  @P0 STG.E.U16 desc[UR36][R10.64+0x12], R61 ;  /* 0x0000123d0a000986 */ /* 0x000fe2000c101524 */
[----:B------:R-:W-:Y:S01]  /*6290*/  ISETP.GT.AND P0, PT, R3, 0x8, P3 ;  /* 0x000000080300780c */ /* 0x000fe20001f04270 */
[-C--:B------:R-:W-:Y:S01]  /*62a0*/  FMUL R74, R74, R90.reuse ;  /* 0x0000005a4a4a7220 */ /* 0x080fe20000400000 */
[----:B------:R-:W-:Y:S01]  /*62b0*/  ISETP.GT.AND P3, PT, R4, 0x10, PT ;  /* 0x000000100400780c */ /* 0x000fe20003f64270 */
[-C--:B------:R-:W-:Y:S01]  /*62c0*/  FMUL R75, R75, R90.reuse ;  /* 0x0000005a4b4b7220 */ /* 0x080fe20000400000 */
[----:B------:R-:W-:Y:S01]  /*62d0*/  F2FP.F16.F32.PACK_AB R65, RZ, R65 ;  /* 0x00000041ff41723e */ /* 0x000fe200000000ff */
[----:B------:R-:W-:Y:S01]  /*62e0*/  FMUL R76, R76, R90 ;  /* 0x0000005a4c4c7220 */ /* 0x000fe20000400000 */
[----:B------:R-:W-:Y:S01]  /*62f0*/  F2FP.F16.F32.PACK_AB R66, RZ, R66 ;  /* 0x00000042ff42723e */ /* 0x000fe200000000ff */
[----:B------:R-:W-:Y:S01]  /*6300*/  FMUL R77, R77, R90 ;  /* 0x0000005a4d4d7220 */ /* 0x000fe20000400000 */
[----:B------:R-:W-:Y:S01]  /*6310*/  F2FP.F16.F32.PACK_AB R67, RZ, R67 ;  /* 0x00000043ff43723e */ /* 0x000fe200000000ff */
[----:B------:R-:W-:Y:S01]  /*6320*/  @P1 STG.E.U16 desc[UR36][R8.64+0x10], R62 ;  /* 0x0000103e08001986 */ /* 0x000fe2000c101524 */
[----:B------:R-:W-:Y:S01]  /*6330*/  F2FP.F16.F32.PACK_AB R68, RZ, R68 ;  /* 0x00000044ff44723e */ /* 0x000fe200000000ff */
[-C--:B------:R-:W-:Y:S01]  /*6340*/  FMUL R78, R78, R90.reuse ;  /* 0x0000005a4e4e7220 */ /* 0x080fe20000400000 */
[----:B------:R-:W-:Y:S01]  /*6350*/  ISETP.GT.AND P1, PT, R4, 0x19, PT ;  /* 0x000000190400780c */ /* 0x000fe20003f24270 */
[----:B------:R-:W-:Y:S01]  /*6360*/  @P0 STG.E.U16 desc[UR36][R8.64+0x12], R63 ;  /* 0x0000123f08000986 */ /* 0x000fe2000c101524 */
[----:B------:R-:W-:Y:S01]  /*6370*/  ISETP.GT.AND P0, PT, R3, RZ, P3 ;  /* 0x000000ff0300720c */ /* 0x000fe20001f04270 */
[-C--:B------:R-:W-:Y:S01]  /*6380*/  FMUL R79, R79, R90.reuse ;  /* 0x0000005a4f4f7220 */ /* 0x080fe20000400000 */
[----:B------:R-:W-:Y:S01]  /*6390*/  F2FP.F16.F32.PACK_AB R69, RZ, R69 ;  /* 0x00000045ff45723e */ /* 0x000fe200000000ff */
[----:B------:R-:W-:Y:S01]  /*63a0*/  FMUL R80, R80, R90 ;  /* 0x0000005a50507220 */ /* 0x000fe20000400000 */
[----:B------:R-:W-:Y:S01]  /*63b0*/  F2FP.F16.F32.PACK_AB R70, RZ, R70 ;  /* 0x00000046ff46723e */ /* 0x000fe200000000ff */
        /* <DEDUP_REMOVED lines=8> */
[----:B------:R-:W-:Y:S01]  /*6440*/  @P0 STG.E.U16 desc[UR36][R10.64+0x20], R64 ;  /* 0x000020400a000986 */ /* 0x000fe2000c101524 */
[----:B------:R-:W-:Y:S01]  /*6450*/  ISETP.GT.AND P0, PT, R3, RZ, P2 ;  /* 0x000000ff0300720c */ /* 0x000fe20001704270 */
[-C--:B------:R-:W-:Y:S01]  /*6460*/  FMUL R85, R85, R90.reuse ;  /* 0x0000005a55557220 */ /* 0x080fe20000400000 */
[----:B------:R-:W-:Y:S01]  /*6470*/  F2FP.F16.F32.PACK_AB R75, RZ, R75 ;  /* 0x0000004bff4b723e */ /* 0x000fe200000000ff */
[-C--:B------:R-:W-:Y:S01]  /*6480*/  FMUL R86, R86, R90.reuse ;  /* 0x0000005a56567220 */ /* 0x080fe20000400000 */
[----:B------:R-:W-:Y:S01]  /*6490*/  ISETP.GT.AND P5, PT, R4, 0x28, PT ;  /* 0x000000280400780c */ /* 0x000fe20003fa4270 */
[----:B------:R-:W-:Y:S01]  /*64a0*/  FMUL R87, R87, R90 ;  /* 0x0000005a57577220 */ /* 0x000fe20000400000 */
[----:B------:R-:W-:Y:S01]  /*64b0*/  F2FP.F16.F32.PACK_AB R76, RZ, R76 ;  /* 0x0000004cff4c723e */ /* 0x000fe200000000ff */
[-C--:B------:R-:W-:Y:S01]  /*64c0*/  FMUL R24, R24, R90.reuse ;  /* 0x0000005a18187220 */ /* 0x080fe20000400000 */
[----:B------:R-:W-:Y:S01]  /*64d0*/  ISETP.GT.AND P4, PT, R4, 0x29, PT ;  /* 0x000000290400780c */ /* 0x000fe20003f84270 */
[-C--:B------:R-:W-:Y:S01]  /*64e0*/  FMUL R25, R25, R90.reuse ;  /* 0x0000005a19197220 */ /* 0x080fe20000400000 */
[----:B------:R-:W-:Y:S01]  /*64f0*/  F2FP.F16.F32.PACK_AB R77, RZ, R77 ;  /* 0x0000004dff4d723e */ /* 0x000fe200000000ff */
[----:B------:R-:W-:Y:S01]  /*6500*/  FMUL R26, R26, R90 ;  /* 0x0000005a1a1a7220 */ /* 0x000fe20000400000 */
[----:B------:R-:W-:Y:S01]  /*6510*/  F2FP.F16.F32.PACK_AB R78, RZ, R78 ;  /* 0x0000004eff4e723e */ /* 0x000fe200000000ff */
[----:B------:R-:W-:Y:S01]  /*6520*/  @P0 STG.E.U16 desc[UR36][R10.64+0x22], R65 ;  /* 0x000022410a000986 */ /* 0x000fe2000c101524 */
[----:B------:R-:W-:Y:S01]  /*6530*/  ISETP.GT.AND P0, PT, R3, 0x8, P3 ;  /* 0x000000080300780c */ /* 0x000fe20001f04270 */
[-C--:B------:R-:W-:Y:S01]  /*6540*/  FMUL R27, R27, R90.reuse ;  /* 0x0000005a1b1b7220 */ /* 0x080fe20000400000 */
[----:B------:R-:W-:Y:S01]  /*6550*/  F2FP.F16.F32.PACK_AB R79, RZ, R79 ;  /* 0x0000004fff4f723e */ /* 0x000fe200000000ff */
[-C--:B------:R-:W-:Y:S01]  /*6560*/  FMUL R28, R28, R90.reuse ;  /* 0x0000005a1c1c7220 */ /* 0x080fe20000400000 */
[----:B------:R-:W-:Y:S01]  /*6570*/  ISETP.GT.AND P3, PT, R4, 0x30, PT ;  /* 0x000000300400780c */ /* 0x000fe20003f64270 */
        /* <DEDUP_REMOVED lines=8> */
[----:B------:R-:W-:Y:S01]  /*6600*/  @P0 STG.E.U16 desc[UR36][R8.64+0x20], R66 ;  /* 0x0000204208000986 */ /* 0x000fe2000c101524 */
[----:B------:R-:W-:Y:S01]  /*6610*/  ISETP.GT.AND P0, PT, R3, 0x8, P2 ;  /* 0x000000080300780c */ /* 0x000fe20001704270 */
[-C--:B------:R-:W-:Y:S01]  /*6620*/  FMUL R33, R33, R90.reuse ;  /* 0x0000005a21217220 */ /* 0x080fe20000400000 */
[----:B------:R-:W-:Y:S01]  /*6630*/  ISETP.GT.AND P2, PT, R4, 0x18, PT ;  /* 0x000000180400780c */ /* 0x000fe20003f44270 */
[----:B------:R-:W-:Y:S01]  /*6640*/  FMUL R34, R34, R90 ;  /* 0x0000005a22227220 */ /* 0x000fe20000400000 */
[----:B------:R-:W-:Y:S01]  /*6650*/  F2FP.F16.F32.PACK_AB R84, RZ, R84 ;  /* 0x00000054ff54723e */ /* 0x000fe200000000ff */
[-C--:B------:R-:W-:Y:S01]  /*6660*/  FMUL R35, R35, R90.reuse ;  /* 0x0000005a23237220 */ /* 0x080fe20000400000 */
[----:B------:R-:W-:Y:S01]  /*6670*/  P2R R5, PR, RZ, 0x20 ;  /* 0x00000020ff057803 */ /* 0x000fe20000000000 */
[-C--:B------:R-:W-:Y:S01]  /*6680*/  FMUL R36, R36, R90.reuse ;  /* 0x0000005a24247220 */ /* 0x080fe20000400000 */
[----:B------:R-:W-:Y:S01]  /*6690*/  F2FP.F16.F32.PACK_AB R85, RZ, R85 ;  /* 0x00000055ff55723e */ /* 0x000fe200000000ff */
[----:B------:R-:W-:Y:S01]  /*66a0*/  FMUL R37, R37, R90 ;  /* 0x0000005a25257220 */ /* 0x000fe20000400000 */
[----:B------:R-:W-:Y:S01]  /*66b0*/  F2FP.F16.F32.PACK_AB R86, RZ, R86 ;  /* 0x00000056ff56723e */ /* 0x000fe200000000ff */
[-C--:B------:R-:W-:Y:S01]  /*66c0*/  FMUL R38, R38, R90.reuse ;  /* 0x0000005a26267220 */ /* 0x080fe20000400000 */
[----:B------:R-:W-:Y:S01]  /*66d0*/  F2FP.F16.F32.PACK_AB R87, RZ, R87 ;  /* 0x00000057ff57723e */ /* 0x000fe200000000ff */
[----:B------:R-:W-:Y:S01]  /*66e0*/  @P0 STG.E.U16 desc[UR36][R8.64+0x22], R67 ;  /* 0x0000224308000986 */ /* 0x000fe2000c101524 */
[----:B------:R-:W-:Y:S01]  /*66f0*/  ISETP.GT.AND P0, PT, R3, RZ, P2 ;  /* 0x000000ff0300720c */ /* 0x000fe20001704270 */
        /* <DEDUP_REMOVED lines=36> */
[----:B------:R-:W-:Y:S01]  /*6940*/  FMUL R55, R55, R90 ;  /* 0x0000005a37377220 */ /* 0x000fe20000400000 */
[----:B------:R-:W-:-:S02]  /*6950*/  F2FP.F16.F32.PACK_AB R39, RZ, R39 ;  /* 0x00000027ff27723e */ /* 0x000fc400000000ff */
[----:B------:R-:W-:Y:S01]  /*6960*/  F2FP.F16.F32.PACK_AB R40, RZ, R40 ;  /* 0x00000028ff28723e */ /* 0x000fe200000000ff */
[----:B------:R-:W-:Y:S01]  /*6970*/  @P0 STG.E.U16 desc[UR36][R8.64+0x30], R70 ;  /* 0x0000304608000986 */ /* 0x000fe2000c101524 */
[----:B------:R-:W-:Y:S02]  /*6980*/  ISETP.GT.AND P0, PT, R3, 0x8, P1 ;  /* 0x000000080300780c */ /* 0x000fe40000f04270 */
[----:B------:R-:W-:Y:S02]  /*6990*/  ISETP.GT.AND P1, PT, R4, 0x21, PT ;  /* 0x000000210400780c */ /* 0x000fe40003f24270 */
[----:B------:R-:W-:Y:S02]  /*69a0*/  F2FP.F16.F32.PACK_AB R41, RZ, R41 ;  /* 0x00000029ff29723e */ /* 0x000fe400000000ff */
[----:B------:R-:W-:Y:S02]  /*69b0*/  F2FP.F16.F32.PACK_AB R42, RZ, R42 ;  /* 0x0000002aff2a723e */ /* 0x000fe400000000ff */
[----:B------:R-:W-:-:S02]  /*69c0*/  F2FP.F16.F32.PACK_AB R43, RZ, R43 ;  /* 0x0000002bff2b723e */ /* 0x000fc400000000ff */
[----:B------:R-:W-:Y:S02]  /*69d0*/  F2FP.F16.F32.PACK_AB R44, RZ, R44 ;  /* 0x0000002cff2c723e */ /* 0x000fe400000000ff */
[----:B------:R-:W-:Y:S01]  /*69e0*/  F2FP.F16.F32.PACK_AB R45, RZ, R45 ;  /* 0x0000002dff2d723e */ /* 0x000fe200000000ff */
[----:B------:R-:W-:Y:S01]  /*69f0*/  @P0 STG.E.U16 desc[UR36][R8.64+0x32], R71 ;  /* 0x0000324708000986 */ /* 0x000fe2000c101524 */
[----:B------:R-:W-:Y:S02]  /*6a00*/  ISETP.GT.AND P0, PT, R3, RZ, P2 ;  /* 0x000000ff0300720c */ /* 0x000fe40001704270 */
[----:B------:R-:W-:Y:S02]  /*6a10*/  F2FP.F16.F32.PACK_AB R46, RZ, R46 ;  /* 0x0000002eff2e723e */ /* 0x000fe400000000ff */
[----:B------:R-:W-:Y:S02]  /*6a20*/  F2FP.F16.F32.PACK_AB R47, RZ, R47 ;  /* 0x0000002fff2f723e */ /* 0x000fe400000000ff */
[----:B------:R-:W-:-:S02]  /*6a30*/  F2FP.F16.F32.PACK_AB R48, RZ, R48 ;  /* 0x00000030ff30723e */ /* 0x000fc400000000ff */
[----:B------:R-:W-:Y:S02]  /*6a40*/  F2FP.F16.F32.PACK_AB R49, RZ, R49 ;  /* 0x00000031ff31723e */ /* 0x000fe400000000ff */
[----:B------:R-:W-:Y:S02]  /*6a50*/  F2FP.F16.F32.PACK_AB R50, RZ, R50 ;  /* 0x00000032ff32723e */ /* 0x000fe400000000ff */
[----:B------:R-:W-:Y:S01]  /*6a60*/  F2FP.F16.F32.PACK_AB R51, RZ, R51 ;  /* 0x00000033ff33723e */ /* 0x000fe200000000ff */
[----:B------:R-:W-:Y:S01]  /*6a70*/  @P0 STG.E.U16 desc[UR36][R10.64+0x40], R72 ;  /* 0x000040480a000986 */ /* 0x000fe2000c101524 */
[----:B------:R-:W-:Y:S02]  /*6a80*/  ISETP.GT.AND P0, PT, R3, RZ, P1 ;  /* 0x000000ff0300720c */ /* 0x000fe40000f04270 */
[----:B------:R-:W-:Y:S02]  /*6a90*/  F2FP.F16.F32.PACK_AB R52, RZ, R52 ;  /* 0x00000034ff34723e */ /* 0x000fe400000000ff */
[----:B------:R-:W-:-:S02]  /*6aa0*/  F2FP.F16.F32.PACK_AB R53, RZ, R53 ;  /* 0x00000035ff35723e */ /* 0x000fc400000000ff */
[----:B------:R-:W-:Y:S02]  /*6ab0*/  F2FP.F16.F32.PACK_AB R54, RZ, R54 ;  /* 0x00000036ff36723e */ /* 0x000fe400000000ff */
[----:B------:R-:W-:-:S05]  /*6ac0*/  F2FP.F16.F32.PACK_AB R55, RZ, R55 ;  /* 0x00000037ff37723e */ /* 0x000fca00000000ff */
[----:B------:R-:W-:Y:S01]  /*6ad0*/  @P0 STG.E.U16 desc[UR36][R10.64+0x42], R73 ;  /* 0x000042490a000986 */ /* 0x000fe2000c101524 */
[----:B------:R-:W-:Y:S02]  /*6ae0*/  ISETP.GT.AND P0, PT, R3, 0x8, P2 ;  /* 0x000000080300780c */ /* 0x000fe40001704270 */
[----:B------:R-:W-:-:S11]  /*6af0*/  ISETP.GT.AND P2, PT, R4, 0x38, PT ;  /* 0x000000380400780c */ /* 0x000fd60003f44270 */
[----:B------:R-:W-:Y:S01]  /*6b00*/  @P0 STG.E.U16 desc[UR36][R8.64+0x40], R74 ;  /* 0x0000404a08000986 */ /* 0x000fe2000c101524 */
[----:B------:R-:W-:-:S13]  /*6b10*/  ISETP.GT.AND P0, PT, R3, 0x8, P1 ;  /* 0x000000080300780c */ /* 0x000fda0000f04270 */
[----:B------:R-:W-:Y:S01]  /*6b20*/  @P0 STG.E.U16 desc[UR36][R8.64+0x42], R75 ;  /* 0x0000424b08000986 */ /* 0x000fe2000c101524 */
[----:B------:R-:W-:-:S13]  /*6b30*/  ISETP.GT.AND P0, PT, R3, RZ, P5 ;  /* 0x000000ff0300720c */ /* 0x000fda0002f04270 */
[----:B------:R-:W-:Y:S01]  /*6b40*/  @P0 STG.E.U16 desc[UR36][R10.64+0x50], R76 ;  /* 0x0000504c0a000986 */ /* 0x000fe2000c101524 */
[----:B------:R-:W-:-:S13]  /*6b50*/  ISETP.GT.AND P0, PT, R3, RZ, P4 ;  /* 0x000000ff0300720c */ /* 0x000fda0002704270 */
[----:B------:R-:W-:Y:S01]  /*6b60*/  @P0 STG.E.U16 desc[UR36][R10.64+0x52], R77 ;  /* 0x0000524d0a000986 */ /* 0x000fe2000c101524 */
[----:B------:R-:W-:-:S13]  /*6b70*/  ISETP.GT.AND P0, PT, R3, 0x8, P5 ;  /* 0x000000080300780c */ /* 0x000fda0002f04270 */
[----:B------:R-:W-:Y:S01]  /*6b80*/  @P0 STG.E.U16 desc[UR36][R8.64+0x50], R78 ;  /* 0x0000504e08000986 */ /* 0x000fe2000c101524 */
[----:B------:R-:W-:-:S13]  /*6b90*/  ISETP.GT.AND P0, PT, R3, 0x8, P4 ;  /* 0x000000080300780c */ /* 0x000fda0002704270 */
[----:B------:R-:W-:Y:S01]  /*6ba0*/  @P0 STG.E.U16 desc[UR36][R8.64+0x52], R79 ;  /* 0x0000524f08000986 */ /* 0x000fe2000c101524 */
[----:B------:R-:W-:-:S13]  /*6bb0*/  ISETP.GT.AND P0, PT, R3, RZ, P3 ;  /* 0x000000ff0300720c */ /* 0x000fda0001f04270 */
[----:B------:R-:W-:Y:S01]  /*6bc0*/  @P0 STG.E.U16 desc[UR36][R10.64+0x60], R80 ;  /* 0x000060500a000986 */ /* 0x000fe2000c101524 */
[----:B------:R-:W-:-:S04]  /*6bd0*/  ISETP.GT.AND P0, PT, R4, 0x31, PT ;  /* 0x000000310400780c */ /* 0x000fc80003f04270 */
[----:B------:R-:W-:-:S13]  /*6be0*/  ISETP.GT.AND P1, PT, R3, RZ, P0 ;  /* 0x000000ff0300720c */ /* 0x000fda0000724270 */
[----:B------:R-:W-:Y:S01]  /*6bf0*/  @P1 STG.E.U16 desc[UR36][R10.64+0x62], R81 ;  /* 0x000062510a001986 */ /* 0x000fe2000c101524 */
[----:B------:R-:W-:-:S13]  /*6c00*/  ISETP.GT.AND P1, PT, R3, 0x8, P3 ;  /* 0x000000080300780c */ /* 0x000fda0001f24270 */
[----:B------:R-:W-:Y:S01]  /*6c10*/  @P1 STG.E.U16 desc[UR36][R8.64+0x60], R82 ;  /* 0x0000605208001986 */ /* 0x000fe2000c101524 */
[----:B------:R-:W-:-:S13]  /*6c20*/  ISETP.GT.AND P1, PT, R3, 0x8, P0 ;  /* 0x000000080300780c */ /* 0x000fda0000724270 */
[----:B------:R-:W-:Y:S01]  /*6c30*/  @P1 STG.E.U16 desc[UR36][R8.64+0x62], R83 ;  /* 0x0000625308001986 */ /* 0x000fe2000c101524 */
[----:B------:R-:W-:-:S05]  /*6c40*/  IADD3 R14, P1, R23, R8, RZ ;  /* 0x00000008170e7210 */ /* 0x000fca0007f3e0ff */
[----:B------:R-:W-:Y:S01]  /*6c50*/  IMAD.X R15, R13, 0x1, R9, P1 ;  /* 0x000000010d0f7824 */ /* 0x000fe200008e0609 */
[----:B------:R-:W-:-:S13]  /*6c60*/  ISETP.GT.AND P1, PT, R3, RZ, P2 ;  /* 0x000000ff0300720c */ /* 0x000fda0001724270 */
[----:B------:R-:W-:Y:S01]  /*6c70*/  @P1 STG.E.U16 desc[UR36][R10.64+0x70], R84 ;  /* 0x000070540a001986 */ /* 0x000fe2000c101524 */
[----:B------:R-:W-:-:S05]  /*6c80*/  IADD3 R20, P1, R23, R8, RZ ;  /* 0x0000000817147210 */ /* 0x000fca0007f3e0ff */
[----:B------:R-:W-:Y:S01]  /*6c90*/  IMAD.X R21, R13, 0x1, R9, P1 ;  /* 0x000000010d157824 */ /* 0x000fe200008e0609 */
[----:B------:R-:W-:-:S05]  /*6ca0*/  IADD3 R12, P1, R23, R10, RZ ;  /* 0x0000000a170c7210 */ /* 0x000fca0007f3e0ff */
[----:B------:R-:W-:Y:S01]  /*6cb0*/  IMAD.X R13, R13, 0x1, R11, P1 ;  /* 0x000000010d0d7824 */ /* 0x000fe200008e060b */
[----:B------:R-:W-:-:S04]  /*6cc0*/  ISETP.GT.AND P1, PT, R4, 0x39, PT ;  /* 0x000000390400780c */ /* 0x000fc80003f24270 */
[----:B------:R-:W-:-:S13]  /*6cd0*/  ISETP.GT.AND P5, PT, R3, RZ, P1 ;  /* 0x000000ff0300720c */ /* 0x000fda0000fa4270 */
[----:B------:R-:W-:Y:S01]  /*6ce0*/  @P5 STG.E.U16 desc[UR36][R10.64+0x72], R85 ;  /* 0x000072550a005986 */ /* 0x000fe2000c101524 */
[----:B------:R-:W-:-:S13]  /*6cf0*/  ISETP.GT.AND P5, PT, R3, 0x8, P2 ;  /* 0x000000080300780c */ /* 0x000fda00017a4270 */
[----:B------:R-:W-:Y:S01]  /*6d00*/  @P5 STG.E.U16 desc[UR36][R8.64+0x70], R86 ;  /* 0x0000705608005986 */ /* 0x000fe2000c101524 */
[----:B------:R-:W-:-:S13]  /*6d10*/  ISETP.GT.AND P5, PT, R3, 0x8, P1 ;  /* 0x000000080300780c */ /* 0x000fda0000fa4270 */
[----:B------:R0:W-:Y:S01]  /*6d20*/  @P5 STG.E.U16 desc[UR36][R8.64+0x72], R87 ;  /* 0x0000725708005986 */ /* 0x0001e2000c101524 */
[C---:B------:R-:W-:Y:S02]  /*6d30*/  ISETP.GT.AND P5, PT, R3.reuse, 0x80, P6 ;  /* 0x000000800300780c */ /* 0x040fe400037a4270 */
[----:B------:R-:W-:-:S11]  /*6d40*/  ISETP.GT.AND P6, PT, R3, 0x88, P6 ;  /* 0x000000880300780c */ /* 0x000fd600037c4270 */
[----:B------:R-:W-:Y:S01]  /*6d50*/  @P5 STG.E.U16 desc[UR36][R12.64], R24 ;  /* 0x000000180c005986 */ /* 0x000fe2000c101524 */
[----:B------:R-:W-:-:S04]  /*6d60*/  ISETP.GT.AND P5, PT, R4, 0x1, PT ;  /* 0x000000010400780c */ /* 0x000fc80003fa4270 */
[----:B------:R-:W-:-:S13]  /*6d70*/  ISETP.GT.AND P5, PT, R3, 0x80, P5 ;  /* 0x000000800300780c */ /* 0x000fda0002fa4270 */
[----:B0-----:R-:W-:Y:S02]  /*6d80*/  @P5 IMAD.MOV.U32 R8, RZ, RZ, R12 ;  /* 0x000000ffff085224 */ /* 0x001fe400078e000c */
[----:B------:R-:W-:-:S05]  /*6d90*/  @P5 IMAD.MOV.U32 R9, RZ, RZ, R13 ;  /* 0x000000ffff095224 */ /* 0x000fca00078e000d */
[----:B------:R0:W-:Y:S01]  /*6da0*/  @P5 STG.E.U16 desc[UR36][R8.64+0x2], R25 ;  /* 0x0000021908005986 */ /* 0x0001e2000c101524 */
[----:B------:R-:W-:-:S03]  /*6db0*/  ISETP.NE.AND P5, PT, R5, RZ, PT ;  /* 0x000000ff0500720c */ /* 0x000fc60003fa5270 */
[----:B------:R-:W-:Y:S01]  /*6dc0*/  @P6 STG.E.U16 desc[UR36][R14.64], R26 ;  /* 0x0000001a0e006986 */ /* 0x000fe2000c101524 */
[----:B------:R-:W-:-:S04]  /*6dd0*/  ISETP.GT.AND P6, PT, R4, 0x1, PT ;  /* 0x000000010400780c */ /* 0x000fc80003fc4270 */
[----:B------:R-:W-:-:S13]  /*6de0*/  ISETP.GT.AND P6, PT, R3, 0x88, P6 ;  /* 0x000000880300780c */ /* 0x000fda00037c4270 */
[----:B------:R-:W-:Y:S01]  /*6df0*/  @P6 STG.E.U16 desc[UR36][R20.64+0x2], R27 ;  /* 0x0000021b14006986 */ /* 0x000fe2000c101524 */
[----:B------:R-:W-:-:S04]  /*6e00*/  ISETP.GT.AND P6, PT, R4, 0x8, PT ;  /* 0x000000080400780c */ /* 0x000fc80003fc4270 */
[----:B------:R-:W-:-:S13]  /*6e10*/  ISETP.GT.AND P6, PT, R3, 0x80, P6 ;  /* 0x000000800300780c */ /* 0x000fda00037c4270 */
[----:B0-----:R-:W-:Y:S02]  /*6e20*/  @P6 IMAD.MOV.U32 R8, RZ, RZ, R12 ;  /* 0x000000ffff086224 */ /* 0x001fe400078e000c */
[----:B------:R-:W-:-:S05]  /*6e30*/  @P6 IMAD.MOV.U32 R9, RZ, RZ, R13 ;  /* 0x000000ffff096224 */ /* 0x000fca00078e000d */
[----:B------:R0:W-:Y:S01]  /*6e40*/  @P6 STG.E.U16 desc[UR36][R8.64+0x10], R28 ;  /* 0x0000101c08006986 */ /* 0x0001e2000c101524 */
[----:B------:R-:W-:-:S04]  /*6e50*/  ISETP.GT.AND P6, PT, R4, 0x9, PT ;  /* 0x000000090400780c */ /* 0x000fc80003fc4270 */
[----:B------:R-:W-:-:S13]  /*6e60*/  ISETP.GT.AND P6, PT, R3, 0x80, P6 ;  /* 0x000000800300780c */ /* 0x000fda00037c4270 */
[----:B0-----:R-:W-:Y:S02]  /*6e70*/  @P6 IMAD.MOV.U32 R8, RZ, RZ, R12 ;  /* 0x000000ffff086224 */ /* 0x001fe400078e000c */
[----:B------:R-:W-:-:S05]  /*6e80*/  @P6 IMAD.MOV.U32 R9, RZ, RZ, R13 ;  /* 0x000000ffff096224 */ /* 0x000fca00078e000d */
[----:B------:R0:W-:Y:S01]  /*6e90*/  @P6 STG.E.U16 desc[UR36][R8.64+0x12], R29 ;  /* 0x0000121d08006986 */ /* 0x0001e2000c101524 */
[----:B------:R-:W-:-:S04]  /*6ea0*/  ISETP.GT.AND P6, PT, R4, 0x8, PT ;  /* 0x000000080400780c */ /* 0x000fc80003fc4270 */
[----:B------:R-:W-:-:S13]  /*6eb0*/  ISETP.GT.AND P6, PT, R3, 0x88, P6 ;  /* 0x000000880300780c */ /* 0x000fda00037c4270 */
        /* <DEDUP_REMOVED lines=45> */
[----:B------:R-:W-:Y:S01]  /*7190*/  @P6 STG.E.U16 desc[UR36][R8.64+0x42], R41 ;  /* 0x0000422908006986 */ /* 0x000fe2000c101524 */
[----:B------:R-:W-:-:S04]  /*71a0*/  ISETP.GT.AND P6, PT, R4, 0x20, PT ;  /* 0x000000200400780c */ /* 0x000fc80003fc4270 */
[----:B------:R-:W-:-:S13]  /*71b0*/  ISETP.GT.AND P6, PT, R3, 0x88, P6 ;  /* 0x000000880300780c */ /* 0x000fda00037c4270 */
[----:B------:R-:W-:Y:S01]  /*71c0*/  @P6 STG.E.U16 desc[UR36][R6.64+0x40], R42 ;  /* 0x0000402a06006986 */ /* 0x000fe2000c101524 */
[----:B------:R-:W-:-:S04]  /*71d0*/  ISETP.GT.AND P6, PT, R4, 0x21, PT ;  /* 0x000000210400780c */ /* 0x000fc80003fc4270 */
[----:B------:R-:W-:-:S13]  /*71e0*/  ISETP.GT.AND P6, PT, R3, 0x88, P6 ;  /* 0x000000880300780c */ /* 0x000fda00037c4270 */
[----:B------:R-:W-:Y:S02]  /*71f0*/  @P6 IMAD.MOV.U32 R4, RZ, RZ, R6 ;  /* 0x000000ffff046224 */ /* 0x000fe400078e0006 */
[----:B------:R-:W-:-:S05]  /*7200*/  @P6 IMAD.MOV.U32 R5, RZ, RZ, R7 ;  /* 0x000000ffff056224 */ /* 0x000fca00078e0007 */
[----:B------:R0:W-:Y:S01]  /*7210*/  @P6 STG.E.U16 desc[UR36][R4.64+0x42], R43 ;  /* 0x0000422b04006986 */ /* 0x0001e2000c101524 */
[C---:B------:R-:W-:Y:S02]  /*7220*/  ISETP.GT.AND P6, PT, R3.reuse, 0x80, P5 ;  /* 0x000000800300780c */ /* 0x040fe40002fc4270 */
[----:B------:R-:W-:-:S11]  /*7230*/  ISETP.GT.AND P5, PT, R3, 0x88, P5 ;  /* 0x000000880300780c */ /* 0x000fd60002fa4270 */
[----:B0-----:R-:W-:Y:S02]  /*7240*/  @P6 IMAD.MOV.U32 R4, RZ, RZ, R12 ;  /* 0x000000ffff046224 */ /* 0x001fe400078e000c */
[----:B------:R-:W-:-:S05]  /*7250*/  @P6 IMAD.MOV.U32 R5, RZ, RZ, R13 ;  /* 0x000000ffff056224 */ /* 0x000fca00078e000d */
[----:B------:R0:W-:Y:S01]  /*7260*/  @P6 STG.E.U16 desc[UR36][R4.64+0x50], R44 ;  /* 0x0000502c04006986 */ /* 0x0001e2000c101524 */
[C---:B------:R-:W-:Y:S02]  /*7270*/  ISETP.GT.AND P6, PT, R3.reuse, 0x80, P4 ;  /* 0x000000800300780c */ /* 0x040fe400027c4270 */
[----:B------:R-:W-:-:S11]  /*7280*/  ISETP.GT.AND P4, PT, R3, 0x88, P4 ;  /* 0x000000880300780c */ /* 0x000fd60002784270 */
[----:B0-----:R-:W-:Y:S02]  /*7290*/  @P6 IMAD.MOV.U32 R4, RZ, RZ, R12 ;  /* 0x000000ffff046224 */ /* 0x001fe400078e000c */
[----:B------:R-:W-:-:S05]  /*72a0*/  @P6 IMAD.MOV.U32 R5, RZ, RZ, R13 ;  /* 0x000000ffff056224 */ /* 0x000fca00078e000d */
[----:B------:R0:W-:Y:S02]  /*72b0*/  @P6 STG.E.U16 desc[UR36][R4.64+0x52], R45 ;  /* 0x0000522d04006986 */ /* 0x0001e4000c101524 */
[----:B0-----:R-:W-:Y:S02]  /*72c0*/  @P5 IMAD.MOV.U32 R4, RZ, RZ, R6 ;  /* 0x000000ffff045224 */ /* 0x001fe400078e0006 */
[----:B------:R-:W-:-:S05]  /*72d0*/  @P5 IMAD.MOV.U32 R5, RZ, RZ, R7 ;  /* 0x000000ffff055224 */ /* 0x000fca00078e0007 */
[----:B------:R0:W-:Y:S01]  /*72e0*/  @P5 STG.E.U16 desc[UR36][R4.64+0x50], R46 ;  /* 0x0000502e04005986 */ /* 0x0001e2000c101524 */
[C---:B------:R-:W-:Y:S02]  /*72f0*/  ISETP.GT.AND P5, PT, R3.reuse, 0x80, P3 ;  /* 0x000000800300780c */ /* 0x040fe40001fa4270 */
[----:B------:R-:W-:Y:S01]  /*7300*/  ISETP.GT.AND P3, PT, R3, 0x88, P3 ;  /* 0x000000880300780c */ /* 0x000fe20001f64270 */
        /* <DEDUP_REMOVED lines=17> */
[----:B------:R0:W-:Y:S02]  /*7420*/  @P3 STG.E.U16 desc[UR36][R4.64+0x60], R50 ;  /* 0x0000603204003986 */ /* 0x0001e4000c101524 */
[----:B0-----:R-:W-:Y:S02]  /*7430*/  @P0 IMAD.MOV.U32 R4, RZ, RZ, R6 ;  /* 0x000000ffff040224 */ /* 0x001fe400078e0006 */
[----:B------:R-:W-:-:S05]  /*7440*/  @P0 IMAD.MOV.U32 R5, RZ, RZ, R7 ;  /* 0x000000ffff050224 */ /* 0x000fca00078e0007 */
[----:B------:R0:W-:Y:S02]  /*7450*/  @P0 STG.E.U16 desc[UR36][R4.64+0x62], R51 ;  /* 0x0000623304000986 */ /* 0x0001e4000c101524 */
[----:B0-----:R-:W-:Y:S02]  /*7460*/  @P5 IMAD.MOV.U32 R4, RZ, RZ, R12 ;  /* 0x000000ffff045224 */ /* 0x001fe400078e000c */
[----:B------:R-:W-:-:S05]  /*7470*/  @P5 IMAD.MOV.U32 R5, RZ, RZ, R13 ;  /* 0x000000ffff055224 */ /* 0x000fca00078e000d */
[----:B------:R0:W-:Y:S04]  /*7480*/  @P5 STG.E.U16 desc[UR36][R4.64+0x70], R52 ;  /* 0x0000703404005986 */ /* 0x0001e8000c101524 */
[----:B------:R1:W-:Y:S01]  /*7490*/  @P4 STG.E.U16 desc[UR36][R12.64+0x72], R53 ;  /* 0x000072350c004986 */ /* 0x0003e2000c101524 */
[----:B0-----:R-:W-:Y:S02]  /*74a0*/  @P2 IMAD.MOV.U32 R4, RZ, RZ, R6 ;  /* 0x000000ffff042224 */ /* 0x001fe400078e0006 */
[----:B------:R-:W-:-:S05]  /*74b0*/  @P2 IMAD.MOV.U32 R5, RZ, RZ, R7 ;  /* 0x000000ffff052224 */ /* 0x000fca00078e0007 */
[----:B------:R1:W-:Y:S04]  /*74c0*/  @P2 STG.E.U16 desc[UR36][R4.64+0x70], R54 ;  /* 0x0000703604002986 */ /* 0x0003e8000c101524 */
[----:B------:R1:W-:Y:S02]  /*74d0*/  @P1 STG.E.U16 desc[UR36][R6.64+0x72], R55 ;  /* 0x0000723706001986 */ /* 0x0003e4000c101524 */
.L_x_156:
[----:B------:R-:W-:Y:S05]  /*74e0*/  BSYNC B0 ;  /* 0x0000000000007941 */ /* 0x000fea0003800000 */
.L_x_32:
[----:B------:R-:W-:Y:S01]  /*74f0*/  IADD3 R16, P0, R16, UR38, RZ ;  /* 0x0000002610107c10 */ /* 0x000fe2000ff1e0ff */
[----:B------:R-:W-:Y:S01]  /*7500*/  ULDC.64 UR4, c[0x0][0x650] ;  /* 0x0001940000047ab9 */ /* 0x000fe20000000a00 */
[----:B------:R-:W-:Y:S01]  /*7510*/  PRMT R3, RZ, 0x7610, R3 ;  /* 0x00007610ff037816 */ /* 0x000fe20000000003 */
[----:B------:R-:W-:Y:S01]  /*7520*/  IMAD.MOV.U32 R103, RZ, RZ, -0x1 ;  /* 0xffffffffff677424 */ /* 0x000fe200078e00ff */
[----:B------:R-:W-:Y:S01]  /*7530*/  IADD3.X R17, R17, UR41, RZ, P0, !PT ;  /* 0x0000002911117c10 */ /* 0x000fe200087fe4ff */
[----:B------:R-:W-:Y:S01]  /*7540*/  IMAD.MOV.U32 R23, RZ, RZ, -0x1 ;  /* 0xffffffffff177424 */ /* 0x000fe200078e00ff */
[----:B------:R-:W-:-:S04]  /*7550*/  ISETP.GE.U32.AND P0, PT, R16, UR4, PT ;  /* 0x0000000410007c0c */ /* 0x000fc8000bf06070 */
[----:B------:R-:W-:-:S13]  /*7560*/  ISETP.GE.U32.AND.EX P0, PT, R17, UR5, PT, P0 ;  /* 0x0000000511007c0c */ /* 0x000fda000bf06100 */
[----:B------:R-:W-:Y:S05]  /*7570*/  @P0 BRA `(.L_x_157) ;  /* 0x00000004004c0947 */ /* 0x000fea0003800000 */
[----:B----4-:R-:W4:Y:S01]  /*7580*/  LDC.64 R10, c[0x0][0x628] ;  /* 0x00018a00ff0a7b82 */ /* 0x010f220000000a00 */
[----:B01----:R-:W0:Y:S01]  /*7590*/  S2R R12, SR_CTAID.X ;  /* 0x00000000000c7919 */ /* 0x003e220000002500 */
[----:B------:R-:W-:Y:S02]  /*75a0*/  IMAD.MOV.U32 R8, RZ, RZ, R16 ;  /* 0x000000ffff087224 */ /* 0x000fe400078e0010 */
[----:B------:R-:W-:Y:S01]  /*75b0*/  IMAD.MOV.U32 R9, RZ, RZ, R17 ;  /* 0x000000ffff097224 */ /* 0x000fe200078e0011 */
[----:B------:R-:W1:Y:S03]  /*75c0*/  S2R R20, SR_CTAID.Y ;  /* 0x0000000000147919 */ /* 0x000e660000002600 */
[----:B------:R-:W0:Y:S08]  /*75d0*/  LDC R0, c[0x0][0x630] ;  /* 0x00018c00ff007b82 */ /* 0x000e300000000800 */
[----:B------:R-:W0:Y:S01]  /*75e0*/  LDC.64 R14, c[0x0][0x620] ;  /* 0x00018800ff0e7b82 */ /* 0x000e220000000a00 */
[----:B----4-:R-:W-:-:S04]  /*75f0*/  ISETP.NE.U32.AND P0, PT, R10, RZ, PT ;  /* 0x000000ff0a00720c */ /* 0x010fc80003f05070 */
[----:B------:R-:W-:-:S13]  /*7600*/  ISETP.NE.AND.EX P0, PT, R11, RZ, PT, P0 ;  /* 0x000000ff0b00720c */ /* 0x000fda0003f05300 */
[----:B01----:R-:W-:Y:S05]  /*7610*/  @!P0 BRA `(.L_x_158) ;  /* 0x0000000000288947 */ /* 0x003fea0003800000 */
        /* <DEDUP_REMOVED lines=10> */
.L_x_158:
[-CC-:B------:R-:W-:Y:S01]  /*76c0*/  SHF.R.U64 R23, R8, R0.reuse, R9.reuse ;  /* 0x0000000008177219 */ /* 0x180fe20000001209 */
[----:B------:R-:W0:Y:S01]  /*76d0*/  LDC.64 R26, c[0x0][0x640] ;  /* 0x00019000ff1a7b82 */ /* 0x000e220000000a00 */
[----:B------:R-:W-:Y:S01]  /*76e0*/  SHF.R.U32.HI R0, RZ, R0, R9 ;  /* 0x00000000ff007219 */ /* 0x000fe20000011609 */
[----:B------:R-:W-:Y:S01]  /*76f0*/  ULDC UR4, c[0x0][0x150] ;  /* 0x0000540000047ab9 */ /* 0x000fe20000000800 */
[----:B------:R-:W-:Y:S02]  /*7700*/  IADD3 R3, P0, RZ, -R23, RZ ;  /* 0x80000017ff037210 */ /* 0x000fe40007f1e0ff */
[----:B------:R-:W-:-:S03]  /*7710*/  I2FP.F32.U32 R7, R12 ;  /* 0x0000000c00077245 */ /* 0x000fc60000201000 */
[----:B------:R-:W1:Y:S01]  /*7720*/  LDC R6, c[0x0][0x618] ;  /* 0x00018600ff067b82 */ /* 0x000e620000000800 */
[----:B------:R-:W-:Y:S02]  /*7730*/  IMAD.X R5, RZ, RZ, ~R0, P0 ;  /* 0x000000ffff057224 */ /* 0x000fe400000e0e00 */
[----:B------:R-:W-:Y:S01]  /*7740*/  FMUL R7, R7, UR4 ;  /* 0x0000000407077c20 */ /* 0x000fe20008400000 */
[----:B------:R-:W-:Y:S01]  /*7750*/  ULDC UR4, c[0x0][0x154] ;  /* 0x0000550000047ab9 */ /* 0x000fe20000000800 */
[-C--:B------:R-:W-:Y:S02]  /*7760*/  IMAD R0, R5, R14.reuse, RZ ;  /* 0x0000000e05007224 */ /* 0x080fe400078e02ff */
[C---:B------:R-:W-:Y:S01]  /*7770*/  IMAD.WIDE.U32 R4, R3.reuse, R14, R16 ;  /* 0x0000000e03047225 */ /* 0x040fe200078e0010 */
[----:B------:R-:W4:Y:S01]  /*7780*/  LDC R11, c[0x0][0x608] ;  /* 0x00018200ff0b7b82 */ /* 0x000f220000000800 */
[----:B------:R-:W2:Y:S02]  /*7790*/  F2I.U32.TRUNC.NTZ R7, R7 ;  /* 0x0000000700077305 */ /* 0x000ea4000020f000 */
[----:B------:R-:W-:-:S04]  /*77a0*/  IMAD R3, R3, R15, R0 ;  /* 0x0000000f03037224 */ /* 0x000fc800078e0200 */
[----:B------:R-:W-:Y:S01]  /*77b0*/  IMAD.IADD R3, R5, 0x1, R3 ;  /* 0x0000000105037824 */ /* 0x000fe200078e0203 */
[----:B------:R-:W3:Y:S01]  /*77c0*/  LDC R8, c[0x0][0x658] ;  /* 0x00019600ff087b82 */ /* 0x000ee20000000800 */
[----:B------:R-:W-:Y:S02]  /*77d0*/  I2FP.F32.U32 R5, R20 ;  /* 0x0000001400057245 */ /* 0x000fe40000201000 */
[----:B0-----:R-:W-:-:S04]  /*77e0*/  ISETP.NE.U32.AND P0, PT, R26, RZ, PT ;  /* 0x000000ff1a00720c */ /* 0x001fc80003f05070 */
[----:B------:R-:W-:Y:S01]  /*77f0*/  ISETP.NE.AND.EX P0, PT, R27, RZ, PT, P0 ;  /* 0x000000ff1b00720c */ /* 0x000fe20003f05300 */
[----:B------:R-:W0:Y:S01]  /*7800*/  LDC R9, c[0x0][0x144] ;  /* 0x00005100ff097b82 */ /* 0x000e220000000800 */
[-C--:B-1----:R-:W-:Y:S01]  /*7810*/  SHF.R.U32.HI R0, RZ, R6.reuse, R3 ;  /* 0x00000006ff007219 */ /* 0x082fe20000011603 */
[----:B--2---:R-:W-:Y:S01]  /*7820*/  IMAD.MOV R7, RZ, RZ, -R7 ;  /* 0x000000ffff077224 */ /* 0x004fe200078e0a07 */
[----:B------:R-:W-:Y:S01]  /*7830*/  SHF.R.U64 R13, R4, R6, R3 ;  /* 0x00000006040d7219 */ /* 0x000fe20000001203 */
[----:B------:R-:W-:-:S04]  /*7840*/  FMUL R6, R5, UR4 ;  /* 0x0000000405067c20 */ /* 0x000fc80008400000 */
[----:B------:R-:W1:Y:S01]  /*7850*/  LDC R21, c[0x0][0x148] ;  /* 0x00005200ff157b82 */ /* 0x000e620000000800 */
[-CC-:B----4-:R-:W-:Y:S02]  /*7860*/  SHF.R.U64 R10, R13, R11.reuse, R0.reuse ;  /* 0x0000000b0d0a7219 */ /* 0x190fe40000001200 */
[----:B------:R-:W-:Y:S02]  /*7870*/  SHF.R.U32.HI R3, RZ, R11, R0 ;  /* 0x0000000bff037219 */ /* 0x000fe40000011600 */
[----:B------:R2:W4:Y:S03]  /*7880*/  F2I.U32.TRUNC.NTZ R0, R6 ;  /* 0x0000000600007305 */ /* 0x000526000020f000 */
[----:B------:R-:W1:Y:S01]  /*7890*/  LDC R14, c[0x0][0x648] ;  /* 0x00019200ff0e7b82 */ /* 0x000e620000000800 */
[-CC-:B---3--:R-:W-:Y:S02]  /*78a0*/  SHF.R.U64 R15, R10, R8.reuse, R3.reuse ;  /* 0x000000080a0f7219 */ /* 0x188fe40000001203 */
[----:B------:R-:W-:-:S03]  /*78b0*/  SHF.R.U32.HI R5, RZ, R8, R3 ;  /* 0x00000008ff057219 */ /* 0x000fc60000011603 */
[----:B------:R-:W-:Y:S02]  /*78c0*/  IMAD.MOV.U32 R4, RZ, RZ, R15 ;  /* 0x000000ffff047224 */ /* 0x000fe400078e000f */
[----:B------:R-:W3:Y:S01]  /*78d0*/  LDC R24, c[0x0][0x638] ;  /* 0x00018e00ff187b82 */ /* 0x000ee20000000800 */
[----:B0-----:R-:W-:-:S07]  /*78e0*/  IMAD R25, R9, R7, R12 ;  /* 0x0000000709197224 */ /* 0x001fce00078e020c */
[----:B------:R-:W0:Y:S08]  /*78f0*/  LDC R28, c[0x0][0x610] ;  /* 0x00018400ff1c7b82 */ /* 0x000e300000000800 */
[----:B------:R-:W0:Y:S01]  /*7900*/  LDC R29, c[0x0][0x600] ;  /* 0x00018000ff1d7b82 */ /* 0x000e220000000800 */
[----:B--2-4-:R-:W-:Y:S05]  /*7910*/  @!P0 BRA `(.L_x_159) ;  /* 0x0000000000288947 */ /* 0x014fea0003800000 */
[----:B------:R-:W2:Y:S02]  /*7920*/  LDC R4, c[0x0][0x64c] ;  /* 0x00019300ff047b82 */ /* 0x000ea40000000800 */
[----:B--2---:R-:W-:-:S05]  /*7930*/  IADD3 R3, P0, R15, R4, RZ ;  /* 0x000000040f037210 */ /* 0x004fca0007f1e0ff */
        /* <DEDUP_REMOVED lines=8> */
.L_x_159:
[----:B------:R-:W-:Y:S02]  /*79c0*/  ISETP.NE.AND P0, PT, R2, 0x1, PT ;  /* 0x000000010200780c */ /* 0x000fe40003f05270 */
[----:B-1----:R-:W-:Y:S01]  /*79d0*/  SHF.R.U64 R3, R4, R14, R5 ;  /* 0x0000000e04037219 */ /* 0x002fe20000001205 */
[----:B------:R-:W-:Y:S01]  /*79e0*/  IMAD.MOV R5, RZ, RZ, -R0 ;  /* 0x000000ffff057224 */ /* 0x000fe200078e0a00 */
[----:B------:R-:W-:Y:S02]  /*79f0*/  LOP3.LUT R0, R10, R101, RZ, 0xc0, !PT ;  /* 0x000000650a007212 */ /* 0x000fe400078ec0ff */
[----:B------:R-:W-:Y:S01]  /*7a00*/  LOP3.LUT R6, R13, R100, RZ, 0xc0, !PT ;  /* 0x000000640d067212 */ /* 0x000fe200078ec0ff */
[----:B------:R-:W-:Y:S02]  /*7a10*/  IMAD.MOV R4, RZ, RZ, -R3 ;  /* 0x000000ffff047224 */ /* 0x000fe400078e0a03 */
[----:B------:R-:W-:Y:S02]  /*7a20*/  IMAD R0, R93, R3, R0 ;  /* 0x000000035d007224 */ /* 0x000fe400078e0200 */
[----:B---3--:R-:W-:-:S02]  /*7a30*/  IMAD R3, R4, R24, R15 ;  /* 0x0000001804037224 */ /* 0x008fc400078e020f */
[----:B------:R-:W-:Y:S02]  /*7a40*/  @P0 IMAD R25, R21, R5, R20 ;  /* 0x0000000515190224 */ /* 0x000fe400078e0214 */
[----:B0-----:R-:W-:Y:S02]  /*7a50*/  IMAD R5, R3, R29, R6 ;  /* 0x0000001d03057224 */ /* 0x001fe400078e0206 */
[----:B------:R-:W-:Y:S02]  /*7a60*/  IMAD R0, R0, R28, R25 ;  /* 0x0000001c00007224 */ /* 0x000fe400078e0219 */
[----:B------:R-:W-:-:S03]  /*7a70*/  IMAD.MOV.U32 R4, RZ, RZ, 0x1 ;  /* 0x00000001ff047424 */ /* 0x000fc600078e00ff */
[----:B------:R-:W-:Y:S02]  /*7a80*/  SEL R103, R5, R0, !P0 ;  /* 0x0000000005677207 */ /* 0x000fe40004000000 */
[----:B------:R-:W-:Y:S02]  /*7a90*/  PRMT R3, R4, 0x7610, R3 ;  /* 0x0000761004037816 */ /* 0x000fe40000000003 */
[----:B------:R-:W-:-:S07]  /*7aa0*/  SEL R0, R0, R5, !P0 ;  /* 0x0000000500007207 */ /* 0x000fce0004000000 */
.L_x_157:
[----:B------:R-:W-:Y:S01]  /*7ab0*/  UIADD3 UR42, UR43, UR42, URZ ;  /* 0x0000002a2b2a7290 */ /* 0x000fe2000fffe03f */
[----:B------:R-:W-:Y:S01]  /*7ac0*/  LOP3.LUT P0, RZ, R3, 0xff, RZ, 0xc0, !PT ;  /* 0x000000ff03ff7812 */ /* 0x000fe2000780c0ff */
[----:B------:R-:W-:Y:S02]  /*7ad0*/  IMAD.MOV.U32 R111, RZ, RZ, R0 ;  /* 0x000000ffff6f7224 */ /* 0x000fe400078e0000 */
[----:B------:R-:W-:Y:S02]  /*7ae0*/  USHF.R.U32.HI UR4, URZ, 0x1, UR42 ;  /* 0x000000013f047899 */ /* 0x000fe4000801162a */
[----:B------:R-:W-:Y:S02]  /*7af0*/  UISETP.GT.U32.AND UP1, UPT, UR42, 0x1, UPT ;  /* 0x000000012a00788c */ /* 0x000fe4000bf24070 */
[----:B------:R-:W-:Y:S02]  /*7b00*/  ULOP3.LUT UR4, UR4, 0x1, URZ, 0xc0, !UPT ;  /* 0x0000000104047892 */ /* 0x000fe4000f8ec03f */
[----:B------:R-:W-:-:S02]  /*7b10*/  UISETP.LT.U32.AND UP1, UPT, UR43, 0x2, UP1 ;  /* 0x000000022b00788c */ /* 0x000fc40008f21070 */
[----:B------:R-:W-:Y:S02]  /*7b20*/  UISETP.NE.U32.AND UP0, UPT, UR4, 0x1, UPT ;  /* 0x000000010400788c */ /* 0x000fe4000bf05070 */
[----:B------:R-:W-:Y:S02]  /*7b30*/  USEL UR5, URZ, 0x1, !UP1 ;  /* 0x000000013f057887 */ /* 0x000fe4000c800000 */
[----:B------:R-:W-:Y:S02]  /*7b40*/  UISETP.GT.U32.AND UP0, UPT, UR43, 0x1, !UP0 ;  /* 0x000000012b00788c */ /* 0x000fe4000c704070 */
[----:B------:R-:W-:Y:S02]  /*7b50*/  ULOP3.LUT UR42, UR42, 0x1, URZ, 0xc0, !UPT ;  /* 0x000000012a2a7892 */ /* 0x000fe4000f8ec03f */
[----:B------:R-:W-:-:S04]  /*7b60*/  USEL UR4, URZ, 0x1, !UP0 ;  /* 0x000000013f047887 */ /* 0x000fc8000c000000 */
[----:B------:R-:W-:Y:S01]  /*7b70*/  ULOP3.LUT UR40, UR4, UR40, UR5, 0x96, !UPT ;  /* 0x0000002804287292 */ /* 0x000fe2000f8e9605 */
[----:B------:R-:W-:Y:S11]  /*7b80*/  @P0 BRA `(.L_x_160) ;  /* 0xffffff98003c0947 */ /* 0x000ff6000383ffff */
[----:B------:R-:W-:Y:S05]  /*7b90*/  EXIT ;  /* 0x000000000000794d */ /* 0x000fea0003800000 */
.L_x_7:
        /* <DEDUP_REMOVED lines=26> */
.L_x_162:
[----:B------:R-:W0:Y:S01]  /*7d40*/  LDC.64 R28, c[0x0][0x640] ;  /* 0x00019000ff1c7b82 */ /* 0x000e220000000a00 */
[-CC-:B------:R-:W-:Y:S01]  /*7d50*/  SHF.R.U64 R21, R14, R6.reuse, R15.reuse ;  /* 0x000000060e157219 */ /* 0x180fe2000000120f */
[----:B------:R-:W-:Y:S01]  /*7d60*/  IMAD.MOV.U32 R30, RZ, RZ, 0x1 ;  /* 0x00000001ff1e7424 */ /* 0x000fe200078e00ff */
[----:B------:R-:W-:Y:S02]  /*7d70*/  SHF.R.U32.HI R6, RZ, R6, R15 ;  /* 0x00000006ff067219 */ /* 0x000fe4000001160f */
[----:B------:R-:W-:-:S03]  /*7d80*/  IADD3 R13, P0, RZ, -R21, RZ ;  /* 0x80000015ff0d7210 */ /* 0x000fc60007f1e0ff */
[----:B------:R-:W1:Y:S02]  /*7d90*/  LDC R12, c[0x0][0x618] ;  /* 0x00018600ff0c7b82 */ /* 0x000e640000000800 */
[----:B------:R-:W-:-:S04]  /*7da0*/  IMAD.X R9, RZ, RZ, ~R6, P0 ;  /* 0x000000ffff097224 */ /* 0x000fc800000e0e06 */
[-C--:B------:R-:W-:Y:S02]  /*7db0*/  IMAD R6, R9, R24.reuse, RZ ;  /* 0x0000001809067224 */ /* 0x080fe400078e02ff */
[----:B------:R-:W2:Y:S01]  /*7dc0*/  LDC R14, c[0x0][0x608] ;  /* 0x00018200ff0e7b82 */ /* 0x000ea20000000800 */
[----:B------:R-:W-:-:S04]  /*7dd0*/  IMAD.WIDE.U32 R8, R13, R24, R16 ;  /* 0x000000180d087225 */ /* 0x000fc800078e0010 */
[----:B------:R-:W-:-:S03]  /*7de0*/  IMAD R13, R13, R25, R6 ;  /* 0x000000190d0d7224 */ /* 0x000fc600078e0206 */
[----:B------:R-:W3:Y:S01]  /*7df0*/  LDC R27, c[0x0][0x658] ;  /* 0x00019600ff1b7b82 */ /* 0x000ee20000000800 */
[----:B------:R-:W-:Y:S01]  /*7e00*/  IMAD.IADD R9, R9, 0x1, R13 ;  /* 0x0000000109097824 */ /* 0x000fe200078e020d */
[----:B0-----:R-:W-:-:S04]  /*7e10*/  ISETP.NE.U32.AND P0, PT, R28, RZ, PT ;  /* 0x000000ff1c00720c */ /* 0x001fc80003f05070 */
[----:B------:R-:W-:Y:S02]  /*7e20*/  ISETP.NE.AND.EX P0, PT, R29, RZ, PT, P0 ;  /* 0x000000ff1d00720c */ /* 0x000fe40003f05300 */
[----:B------:R-:W0:Y:S01]  /*7e30*/  LDC R22, c[0x0][0x600] ;  /* 0x00018000ff167b82 */ /* 0x000e220000000800 */
[-CC-:B-1----:R-:W-:Y:S01]  /*7e40*/  SHF.R.U64 R10, R8, R12.reuse, R9.reuse ;  /* 0x0000000c080a7219 */ /* 0x182fe20000001209 */
[----:B------:R-:W-:Y:S01]  /*7e50*/  IMAD.MOV.U32 R8, RZ, RZ, -0x1 ;  /* 0xffffffffff087424 */ /* 0x000fe200078e00ff */
[----:B------:R-:W-:-:S05]  /*7e60*/  SHF.R.U32.HI R9, RZ, R12, R9 ;  /* 0x0000000cff097219 */ /* 0x000fca0000011609 */
[----:B------:R-:W1:Y:S01]  /*7e70*/  LDC R24, c[0x0][0x648] ;  /* 0x00019200ff187b82 */ /* 0x000e620000000800 */
[-CC-:B--2---:R-:W-:Y:S02]  /*7e80*/  SHF.R.U64 R23, R10, R14.reuse, R9.reuse ;  /* 0x0000000e0a177219 */ /* 0x184fe40000001209 */
[----:B------:R-:W-:-:S05]  /*7e90*/  SHF.R.U32.HI R6, RZ, R14, R9 ;  /* 0x0000000eff067219 */ /* 0x000fca0000011609 */
[----:B------:R-:W2:Y:S01]  /*7ea0*/  LDC R26, c[0x0][0x638] ;  /* 0x00018e00ff1a7b82 */ /* 0x000ea20000000800 */
[-C--:B---3--:R-:W-:Y:S02]  /*7eb0*/  SHF.L.U32 R8, R8, R27.reuse, RZ ;  /* 0x0000001b08087219 */ /* 0x088fe400000006ff */
[-CC-:B------:R-:W-:Y:S02]  /*7ec0*/  SHF.R.U64 R25, R23, R27.reuse, R6.reuse ;  /* 0x0000001b17197219 */ /* 0x180fe40000001206 */
[----:B------:R-:W-:Y:S02]  /*7ed0*/  LOP3.LUT R32, RZ, R8, RZ, 0x33, !PT ;  /* 0x00000008ff207212 */ /* 0x000fe400078e33ff */
[----:B------:R-:W-:Y:S01]  /*7ee0*/  SHF.R.U32.HI R9, RZ, R27, R6 ;  /* 0x0000001bff097219 */ /* 0x000fe20000011606 */
[----:B------:R-:W3:Y:S01]  /*7ef0*/  LDC R31, c[0x0][0x610] ;  /* 0x00018400ff1f7b82 */ /* 0x000ee20000000800 */
[----:B------:R-:W-:Y:S01]  /*7f00*/  IMAD.MOV.U32 R8, RZ, RZ, R25 ;  /* 0x000000ffff087224 */ /* 0x000fe200078e0019 */
[----:B------:R-:W-:Y:S06]  /*7f10*/  @!P0 BRA `(.L_x_163) ;  /* 0x0000000000288947 */ /* 0x000fec0003800000 */
        /* <DEDUP_REMOVED lines=10> */
.L_x_163:
[----:B------:R-:W-:Y:S02]  /*7fc0*/  ISETP.NE.AND P0, PT, R2, 0x1, PT ;  /* 0x000000010200780c */ /* 0x000fe40003f05270 */
[----:B-1----:R-:W-:Y:S01]  /*7fd0*/  SHF.R.U64 R6, R8, R24, R9 ;  /* 0x0000001808067219 */ /* 0x002fe20000001209 */
[----:B0-----:R-:W-:Y:S01]  /*7fe0*/  VIADD R9, R22, 0xffffffff ;  /* 0xffffffff16097836 */ /* 0x001fe20000000000 */
[----:B------:R-:W-:Y:S02]  /*7ff0*/  SHF.L.U32 R30, R30, R27, RZ ;  /* 0x0000001b1e1e7219 */ /* 0x000fe400000006ff */
[----:B------:R-:W-:Y:S01]  /*8000*/  LOP3.LUT R5, R23, R32, RZ, 0xc0, !PT ;  /* 0x0000002017057212 */ /* 0x000fe200078ec0ff */
[----:B------:R-:W-:-:S04]  /*8010*/  IMAD.MOV R8, RZ, RZ, -R6 ;  /* 0x000000ffff087224 */ /* 0x000fc800078e0a06 */
[----:B------:R-:W-:Y:S01]  /*8020*/  IMAD R6, R30, R6, R5 ;  /* 0x000000061e067224 */ /* 0x000fe200078e0205 */
[----:B------:R-:W-:Y:S01]  /*8030*/  LOP3.LUT R5, R10, R9, RZ, 0xc0, !PT ;  /* 0x000000090a057212 */ /* 0x000fe200078ec0ff */
[----:B------:R-:W-:Y:S02]  /*8040*/  @P0 IMAD R3, R7, R20, R4 ;  /* 0x0000001407030224 */ /* 0x000fe400078e0204 */
[----:B--2---:R-:W-:Y:S02]  /*8050*/  IMAD R4, R8, R26, R25 ;  /* 0x0000001a08047224 */ /* 0x004fe400078e0219 */
[----:B---3--:R-:W-:Y:S02]  /*8060*/  IMAD R3, R6, R31, R3 ;  /* 0x0000001f06037224 */ /* 0x008fe400078e0203 */
[----:B------:R-:W-:Y:S02]  /*8070*/  IMAD R4, R4, R22, R5 ;  /* 0x0000001604047224 */ /* 0x000fe400078e0205 */
[----:B------:R-:W-:-:S02]  /*8080*/  IMAD.MOV.U32 R8, RZ, RZ, 0x1 ;  /* 0x00000001ff087424 */ /* 0x000fc400078e00ff */
[----:B------:R-:W-:Y:S01]  /*8090*/  IMAD.MOV.U32 R6, RZ, RZ, R21 ;  /* 0x000000ffff067224 */ /* 0x000fe200078e0015 */
[----:B------:R-:W-:Y:S02]  /*80a0*/  SEL R13, R4, R3, !P0 ;  /* 0x00000003040d7207 */ /* 0x000fe40004000000 */
[----:B------:R-:W-:-:S07]  /*80b0*/  SEL R19, R3, R4, !P0 ;  /* 0x0000000403137207 */ /* 0x000fce0004000000 */
.L_x_161:
[----:B------:R-:W-:-:S08]  /*80c0*/  NOP ;  /* 0x0000000000007918 */ /* 0x000fd00000000000 */
[----:B------:R-:W0:-:S00]  /*80d0*/  USETMAXREG.DEALLOC.CTAPOOL 0x28 ;  /* 0x00000028000079c8 */ /* 0x000e0000080e0500 */
[----:B0-----:R-:W-:-:S13]  /*80e0*/  ISETP.NE.AND P0, PT, R0, RZ, PT ;  /* 0x000000ff0000720c */ /* 0x001fda0003f05270 */
[----:B------:R-:W-:Y:S05]  /*80f0*/  @P0 EXIT ;  /* 0x000000000000094d */ /* 0x000fea0003800000 */
[----:B------:R-:W-:Y:S01]  /*8100*/  LOP3.LUT P0, RZ, R8, 0xff, RZ, 0xc0, !PT ;  /* 0x000000ff08ff7812 */ /* 0x000fe2000780c0ff */
[----:B------:R-:W-:Y:S02]  /*8110*/  IMAD.MOV.U32 R10, RZ, RZ, 0x1 ;  /* 0x00000001ff0a7424 */ /* 0x000fe400078e00ff */
[----:B------:R-:W-:-:S10]  /*8120*/  IMAD.MOV.U32 R9, RZ, RZ, RZ ;  /* 0x000000ffff097224 */ /* 0x000fd400078e00ff */
[----:B------:R-:W-:Y:S05]  /*8130*/  @!P0 BRA `(.L_x_164) ;  /* 0x0000000c009c8947 */ /* 0x000fea0003800000 */
[----:B------:R-:W0:Y:S01]  /*8140*/  LDC R0, c[0x0][0x28c] ;  /* 0x0000a300ff007b82 */ /* 0x000e220000000800 */
[----:B------:R-:W-:Y:S01]  /*8150*/  UMOV UR7, 0x1 ;  /* 0x0000000100077882 */ /* 0x000fe20000000000 */
[----:B------:R-:W-:Y:S01]  /*8160*/  ULDC UR14, c[0x0][0x658] ;  /* 0x00019600000e7ab9 */ /* 0x000fe20000000800 */
[----:B------:R-:W-:Y:S01]  /*8170*/  UMOV UR6, 0xffffffff ;  /* 0xffffffff00067882 */ /* 0x000fe20000000000 */
[----:B------:R-:W-:Y:S01]  /*8180*/  BSSY B0, `(.L_x_164) ;  /* 0x00000e2000007945 */ /* 0x000fe20003800000 */
[----:B------:R-:W-:Y:S01]  /*8190*/  USHF.L.U32 UR6, UR6, UR14, URZ ;  /* 0x0000000e06067299 */ /* 0x000fe2000800063f */
[----:B------:R-:W-:Y:S01]  /*81a0*/  LOP3.LUT R12, R18, 0x2, RZ, 0xfc, !PT ;  /* 0x00000002120c7812 */ /* 0x000fe200078efcff */
[----:B------:R-:W-:Y:S01]  /*81b0*/  IMAD.MOV.U32 R10, RZ, RZ, 0x1 ;  /* 0x00000001ff0a7424 */ /* 0x000fe200078e00ff */
[----:B------:R-:W1:Y:S01]  /*81c0*/  S2UR UR5, SR_CgaCtaId ;  /* 0x00000000000579c3 */ /* 0x000e620000008800 */
[----:B------:R-:W-:Y:S01]  /*81d0*/  IMAD.MOV.U32 R9, RZ, RZ, RZ ;  /* 0x000000ffff097224 */ /* 0x000fe200078e00ff */
[----:B------:R-:W-:Y:S01]  /*81e0*/  ULDC UR13, c[0x0][0x600] ;  /* 0x00018000000d7ab9 */ /* 0x000fe20000000800 */
[----:B------:R-:W-:Y:S01]  /*81f0*/  UMOV UR29, 0x5 ;  /* 0x00000005001d7882 */ /* 0x000fe20000000000 */
[----:B------:R-:W-:-:S02]  /*8200*/  UIADD3 UR13, UR13, -0x1, URZ ;  /* 0xffffffff0d0d7890 */ /* 0x000fc4000fffe03f */
[----:B------:R-:W-:Y:S02]  /*8210*/  USHF.L.U32 UR14, UR7, UR14, URZ ;  /* 0x0000000e070e7299 */ /* 0x000fe4000800063f */
[----:B------:R-:W-:Y:S01]  /*8220*/  ULOP3.LUT UR22, URZ, UR6, URZ, 0x33, !UPT ;  /* 0x000000063f167292 */ /* 0x000fe2000f8e333f */
[----:B------:R-:W-:Y:S01]  /*8230*/  ULDC.64 UR42, c[0x0][0x198] ;  /* 0x00006600002a7ab9 */ /* 0x000fe20000000a00 */
[----:B0-----:R-:W-:-:S05]  /*8240*/  VIADD R0, R0, 0x7f ;  /* 0x0000007f00007836 */ /* 0x001fca0000000000 */
[----:B------:R-:W-:Y:S01]  /*8250*/  SHF.R.S32.HI R3, RZ, 0x1f, R0 ;  /* 0x0000001fff037819 */ /* 0x000fe20000011400 */
[----:B-1----:R-:W-:-:S03]  /*8260*/  ULOP3.LUT UR4, UR5, 0x1, URZ, 0xc0, !UPT ;  /* 0x0000000105047892 */ /* 0x002fc6000f8ec03f */
[----:B------:R-:W-:Y:S01]  /*8270*/  LEA.HI R3, R3, R0, RZ, 0x7 ;  /* 0x0000000003037211 */ /* 0x000fe200078f38ff */
[----:B------:R-:W-:Y:S01]  /*8280*/  USHF.R.U32.HI UR31, URZ, 0x1, UR5 ;  /* 0x000000013f1f7899 */ /* 0x000fe20008011605 */
[----:B------:R-:W-:Y:S01]  /*8290*/  IMAD.MOV.U32 R0, RZ, RZ, 0x1 ;  /* 0x00000001ff007424 */ /* 0x000fe200078e00ff */
[----:B------:R-:W-:Y:S01]  /*82a0*/  USHF.L.U32 UR15, UR5, 0x5, URZ ;  /* 0x00000005050f7899 */ /* 0x000fe2000800063f */
[--C-:B------:R-:W-:Y:S01]  /*82b0*/  SHF.R.S32.HI R8, RZ, 0x7, R3.reuse ;  /* 0x00000007ff087819 */ /* 0x100fe20000011403 */
[----:B------:R-:W-:Y:S02]  /*82c0*/  USHF.L.U32 UR21, UR5, 0xb, URZ ;  /* 0x0000000b05157899 */ /* 0x000fe4000800063f */
[----:B------:R-:W-:Y:S01]  /*82d0*/  ULOP3.LUT UR5, UR5, 0xfffffffe, URZ, 0xc0, !UPT ;  /* 0xfffffffe05057892 */ /* 0x000fe2000f8ec03f */
[----:B------:R-:W-:Y:S01]  /*82e0*/  PRMT R3, R0, 0x7610, R3 ;  /* 0x0000761000037816 */ /* 0x000fe20000000003 */
[----:B------:R-:W-:Y:S01]  /*82f0*/  UISETP.GT.U32.AND UP0, UPT, UR4, 0xffff, UPT ;  /* 0x0000ffff0400788c */ /* 0x000fe2000bf04070 */
[----:B------:R-:W-:Y:S01]  /*8300*/  VIADD R0, R8, 0x1 ;  /* 0x0000000108007836 */ /* 0x000fe20000000000 */
[----:B------:R-:W-:-:S02]  /*8310*/  USHF.L.U32 UR23, UR7, UR5, URZ ;  /* 0x0000000507177299 */ /* 0x000fc4000800063f */
[----:B------:R-:W-:Y:S02]  /*8320*/  ULOP3.LUT UR5, UR5, 0x1, URZ, 0xfc, !UPT ;  /* 0x0000000105057892 */ /* 0x000fe4000f8efc3f */
[----:B------:R-:W-:Y:S02]  /*8330*/  USEL UR4, UR4, 0xffff, !UP0 ;  /* 0x0000ffff04047887 */ /* 0x000fe4000c000000 */
[----:B------:R-:W-:Y:S02]  /*8340*/  USHF.L.U32 UR5, UR7, UR5, URZ ;  /* 0x0000000507057299 */ /* 0x000fe4000800063f */
[----:B------:R-:W-:Y:S02]  /*8350*/  ULOP3.LUT UR4, UR4, 0xffff, URZ, 0xc0, !UPT ;  /* 0x0000ffff04047892 */ /* 0x000fe4000f8ec03f */
[----:B------:R-:W-:Y:S02]  /*8360*/  ULOP3.LUT UR15, UR15, 0x20, URZ, 0xc0, !UPT ;  /* 0x000000200f0f7892 */ /* 0x000fe4000f8ec03f */
[----:B------:R-:W-:-:S02]  /*8370*/  ULOP3.LUT UR21, UR21, 0x800, URZ, 0xc0, !UPT ;  /* 0x0000080015157892 */ /* 0x000fc4000f8ec03f */
[----:B------:R-:W-:Y:S02]  /*8380*/  ULOP3.LUT UR23, UR23, UR5, URZ, 0xfc, !UPT ;  /* 0x0000000517177292 */ /* 0x000fe4000f8efc3f */
[----:B------:R-:W-:-:S12]  /*8390*/  USHF.L.U32 UR29, UR29, UR4, URZ ;  /* 0x000000041d1d7299 */ /* 0x000fd8000800063f */
.L_x_175:
[----:B------:R-:W-:-:S03]  /*83a0*/  UMOV UR4, 0xffffffff ;  /* 0xffffffff00047882 */ /* 0x000fc60000000000 */
[----:B------:R-:W-:Y:S05]  /*83b0*/  BRA.DIV UR4, `(.L_x_165) ;  /* 0x0000000e049c7947 */ /* 0x000fea000b800000 */
[----:B------:R-:W-:-:S13]  /*83c0*/  ELECT P6, URZ, PT ;  /* 0x00000000003f782f */ /* 0x000fda00038c0000 */
.L_x_184:
[----:B------:R-:W0:Y:S01]  /*83d0*/  LDC R4, c[0x0][0x28c] ;  /* 0x0000a300ff047b82 */ /* 0x000e220000000800 */
[----:B------:R-:W-:Y:S01]  /*83e0*/  BSSY B1, `(.L_x_166) ;  /* 0x0000048000017945 */ /* 0x000fe20003800000 */
[----:B0-----:R-:W-:-:S13]  /*83f0*/  ISETP.LT.OR P6, PT, R4, 0x1, !P6 ;  /* 0x000000010400780c */ /* 0x001fda00077c1670 */
[----:B------:R-:W-:Y:S05]  /*8400*/  @P6 BRA `(.L_x_167) ;  /* 0x0000000400146947 */ /* 0x000fea0003800000 */
[----:B------:R-:W-:Y:S01]  /*8410*/  LEA R19, R19, UR31, 0x1 ;  /* 0x0000001f13137c11 */ /* 0x000fe2000f8e08ff */
[----:B------:R-:W-:Y:S01]  /*8420*/  IMAD.MOV.U32 R21, RZ, RZ, RZ ;  /* 0x000000ffff157224 */ /* 0x000fe200078e00ff */
[----:B------:R-:W-:Y:S01]  /*8430*/  LEA R15, R13, UR15, 0x6 ;  /* 0x0000000f0d0f7c11 */ /* 0x000fe2000f8e30ff */
[----:B------:R-:W-:Y:S02]  /*8440*/  IMAD.MOV.U32 R4, RZ, RZ, R0 ;  /* 0x000000ffff047224 */ /* 0x000fe400078e0000 */
[----:B------:R-:W-:Y:S02]  /*8450*/  IMAD.MOV.U32 R5, RZ, RZ, R10 ;  /* 0x000000ffff057224 */ /* 0x000fe400078e000a */
[----:B------:R-:W-:Y:S02]  /*8460*/  IMAD.MOV.U32 R7, RZ, RZ, R9 ;  /* 0x000000ffff077224 */ /* 0x000fe400078e0009 */
[----:B------:R-:W-:-:S07]  /*8470*/  IMAD.SHL.U32 R19, R19, 0x80, RZ ;  /* 0x0000008013137824 */ /* 0x000fce00078e00ff */
.L_x_170:
[----:B------:R-:W0:Y:S01]  /*8480*/  S2R R14, SR_CgaCtaId ;  /* 0x00000000000e7919 */ /* 0x000e220000008800 */
[----:B------:R-:W-:Y:S02]  /*8490*/  MOV R13, 0x400 ;  /* 0x00000400000d7802 */ /* 0x000fe40000000f00 */
[----:B------:R-:W-:Y:S02]  /*84a0*/  ISETP.NE.AND P1, PT, R11, RZ, PT ;  /* 0x000000ff0b00720c */ /* 0x000fe40003f25270 */
[----:B0-----:R-:W-:Y:S02]  /*84b0*/  LEA R22, R14, R13, 0x18 ;  /* 0x0000000d0e167211 */ /* 0x001fe400078ec0ff */
[----:B------:R-:W-:-:S09]  /*84c0*/  SHF.L.U32 R13, R5, 0x1f, RZ ;  /* 0x0000001f050d7819 */ /* 0x000fd200000006ff */
[----:B------:R-:W0:Y:S01]  /*84d0*/  @!P1 LDC R14, c[0x0][0x500] ;  /* 0x00014000ff0e9b82 */ /* 0x000e220000000800 */
[----:B------:R-:W-:-:S04]  /*84e0*/  IMAD R20, R7, 0x8, R22 ;  /* 0x0000000807147824 */ /* 0x000fc800078e0216 */
[----:B------:R-:W1:Y:S02]  /*84f0*/  SYNCS.PHASECHK.TRANS64.TRYWAIT P0, [R20+URZ+0x10], R13 ;  /* 0x0000100d140075a7 */ /* 0x000e64000800017f */
[----:B-1----:R-:W-:Y:S05]  /*8500*/  @!P0 BRA `(.L_x_168) ;  /* 0x0000000c00688947 */ /* 0x002fea0003800000 */
.L_x_185:
[----:B-1----:R-:W-:Y:S01]  /*8510*/  PRMT R13, R12, 0x9910, RZ ;  /* 0x000099100c0d7816 */ /* 0x002fe200000000ff */
[----:B0-----:R0:W-:Y:S03]  /*8520*/  @!P1 SYNCS.ARRIVE.TRANS64 RZ, [R20+URZ], R14 ;  /* 0x0000000e14ff99a7 */ /* 0x0011e6000800003f */
[----:B------:R-:W-:-:S13]  /*8530*/  ISETP.NE.AND P0, PT, R13, 0x2, PT ;  /* 0x000000020d00780c */ /* 0x000fda0003f05270 */
[----:B0-----:R-:W-:Y:S05]  /*8540*/  @P0 BRA `(.L_x_169) ;  /* 0x0000000000040947 */ /* 0x001fea0003800000 */
[----:B------:R-:W-:Y:S01]  /*8550*/  BPT.TRAP 0x1 ;  /* 0x000000040000795c */ /* 0x000fe20000300000 */
.L_x_169:
[C---:B------:R-:W-:Y:S01]  /*8560*/  LEA R13, R7.reuse, UR31, 0x2 ;  /* 0x0000001f070d7c11 */ /* 0x040fe2000f8e10ff */
[----:B------:R-:W-:Y:S01]  /*8570*/  VIADD R4, R4, 0xffffffff ;  /* 0xffffffff04047836 */ /* 0x000fe20000000000 */
[----:B------:R-:W-:Y:S01]  /*8580*/  LEA R14, R7, UR21, 0xd ;  /* 0x00000015070e7c11 */ /* 0x000fe2000f8e68ff */
[----:B------:R-:W-:Y:S01]  /*8590*/  UIADD3 UR4, UP0, UR42, 0xf0, URZ ;  /* 0x000000f02a047890 */ /* 0x000fe2000ff1e03f */
[----:B------:R-:W-:Y:S01]  /*85a0*/  R2UR UR34, R21 ;  /* 0x00000000152272ca */ /* 0x000fe200000e0000 */
[----:B------:R-:W-:Y:S01]  /*85b0*/  IMAD.SHL.U32 R13, R13, 0x2000, RZ ;  /* 0x000020000d0d7824 */ /* 0x000fe200078e00ff */
[----:B------:R-:W-:Y:S01]  /*85c0*/  R2UR UR33, R20 ;  /* 0x00000000142172ca */ /* 0x000fe200000e0000 */
[--C-:B------:R-:W-:Y:S01]  /*85d0*/  IMAD R14, R14, 0x2, R22.reuse ;  /* 0x000000020e0e7824 */ /* 0x100fe200078e0216 */
[----:B------:R-:W-:Y:S01]  /*85e0*/  R2UR UR36, R6 ;  /* 0x00000000062472ca */ /* 0x000fe200000e0000 */
[----:B------:R-:W-:Y:S01]  /*85f0*/  IMAD R13, R13, 0x2, R22 ;  /* 0x000000020d0d7824 */ /* 0x000fe200078e0216 */
[----:B------:R-:W-:Y:S01]  /*8600*/  R2UR UR35, R19 ;  /* 0x00000000132372ca */ /* 0x000fe200000e0000 */
[----:B------:R-:W-:Y:S01]  /*8610*/  UIADD3 UR44, UP1, UR42, 0x1f0, URZ ;  /* 0x000001f02a2c7890 */ /* 0x000fe2000ff3e03f */
[----:B------:R-:W-:Y:S01]  /*8620*/  R2UR UR8, R14 ;  /* 0x000000000e0872ca */ /* 0x000fe200000e0000 */
[----:B------:R-:W-:Y:S01]  /*8630*/  UIADD3.X UR5, URZ, UR43, URZ, UP0, !UPT ;  /* 0x0000002b3f057290 */ /* 0x000fe200087fe43f */
[----:B------:R-:W-:Y:S01]  /*8640*/  R2UR UR24, R13 ;  /* 0x000000000d1872ca */ /* 0x000fe200000e0000 */
[----:B------:R-:W-:Y:S01]  /*8650*/  UPRMT UR30, URZ, 0x5410, UR29 ;  /* 0x000054103f1e7896 */ /* 0x000fe2000800001d */
[----:B------:R-:W-:Y:S01]  /*8660*/  R2UR UR19, R15 ;  /* 0x000000000f1372ca */ /* 0x000fe200000e0000 */
[----:B------:R-:W-:Y:S01]  /*8670*/  UIADD3 UR26, UR34, 0x40, URZ ;  /* 0x00000040221a7890 */ /* 0x000fe2000fffe03f */
[----:B------:R-:W-:Y:S01]  /*8680*/  ISETP.GT.AND P1, PT, R4, 0x1, PT ;  /* 0x000000010400780c */ /* 0x000fe20003f24270 */
[----:B------:R-:W-:Y:S01]  /*8690*/  UIADD3.X UR45, URZ, UR43, URZ, UP1, !UPT ;  /* 0x0000002b3f2d7290 */ /* 0x000fe20008ffe43f */
[----:B------:R-:W-:Y:S01]  /*86a0*/  VIADD R7, R7, 0x1 ;  /* 0x0000000107077836 */ /* 0x000fe20000000000 */
[----:B------:R-:W-:Y:S01]  /*86b0*/  UPRMT UR37, URZ, 0x5410, UR23 ;  /* 0x000054103f257896 */ /* 0x000fe20008000017 */
[----:B------:R-:W-:Y:S01]  /*86c0*/  VIADD R21, R21, 0x80 ;  /* 0x0000008015157836 */ /* 0x000fe20000000000 */
[----:B------:R-:W-:Y:S01]  /*86d0*/  UMOV UR6, 0x0 ;  /* 0x0000000000067882 */ /* 0x000fe20000000000 */
[----:B------:R-:W-:Y:S01]  /*86e0*/  UMOV UR7, 0x10000000 ;  /* 0x1000000000077882 */ /* 0x000fe20000000000 */
[----:B------:R-:W-:Y:S01]  /*86f0*/  UIADD3 UR16, UR8, 0x20100, URZ ;  /* 0x0002010008107890 */ /* 0x000fe2000fffe03f */
[----:B------:R-:W-:Y:S01]  /*8700*/  ISETP.NE.AND P0, PT, R7, 0x2, PT ;  /* 0x000000020700780c */ /* 0x000fe20003f05270 */
[----:B------:R-:W-:-:S02]  /*8710*/  UIADD3 UR32, UR24, 0x100, URZ ;  /* 0x0000010018207890 */ /* 0x000fc4000fffe03f */
[----:B------:R-:W-:Y:S01]  /*8720*/  UIADD3 UR24, UR24, 0x8100, URZ ;  /* 0x0000810018187890 */ /* 0x000fe2000fffe03f */
[----:B------:R-:W-:Y:S01]  /*8730*/  SEL R14, RZ, 0x1, P0 ;  /* 0x00000001ff0e7807 */ /* 0x000fe20000000000 */
[----:B------:R-:W-:Y:S01]  /*8740*/  UIADD3 UR8, UR8, 0x22100, URZ ;  /* 0x0002210008087890 */ /* 0x000fe2000fffe03f */
[----:B------:R-:W-:Y:S01]  /*8750*/  SEL R7, R7, RZ, P0 ;  /* 0x000000ff07077207 */ /* 0x000fe20000000000 */
[----:B------:R-:W-:Y:S01]  /*8760*/  UMOV UR25, UR33 ;  /* 0x0000002100197c82 */ /* 0x000fe20008000000 */
[----:B------:R-:W-:Y:S01]  /*8770*/  UMOV UR28, UR36 ;  /* 0x00000024001c7c82 */ /* 0x000fe20008000000 */
[----:B------:R-:W-:Y:S01]  /*8780*/  UMOV UR27, UR35 ;  /* 0x00000023001b7c82 */ /* 0x000fe20008000000 */
[----:B------:R-:W-:Y:S01]  /*8790*/  UMOV UR17, UR33 ;  /* 0x0000002100117c82 */ /* 0x000fe20008000000 */
[----:B------:R-:W-:Y:S01]  /*87a0*/  UMOV UR18, UR34 ;  /* 0x0000002200127c82 */ /* 0x000fe20008000000 */
[----:B------:R-:W-:Y:S01]  /*87b0*/  UMOV UR20, UR36 ;  /* 0x0000002400147c82 */ /* 0x000fe20008000000 */
[----:B------:R0:W-:Y:S01]  /*87c0*/  UTMALDG.3D.MULTICAST [UR32], [UR4], UR30, desc[UR6] ;  /* 0x00000620040073b4 */ /* 0x0001e2000801181e */
[----:B------:R-:W-:Y:S01]  /*87d0*/  UMOV UR9, UR33 ;  /* 0x0000002100097c82 */ /* 0x000fe20008000000 */
[----:B------:R-:W-:Y:S01]  /*87e0*/  UMOV UR11, UR19 ;  /* 0x00000013000b7c82 */ /* 0x000fe20008000000 */
[----:B------:R-:W-:Y:S01]  /*87f0*/  UMOV UR12, UR36 ;  /* 0x00000024000c7c82 */ /* 0x000fe20008000000 */
[----:B------:R-:W-:Y:S01]  /*8800*/  UMOV UR10, UR26 ;  /* 0x0000001a000a7c82 */ /* 0x000fe20008000000 */
[----:B------:R-:W-:Y:S01]  /*8810*/  LOP3.LUT R5, R5, R14, RZ, 0x3c, !PT ;  /* 0x0000000e05057212 */ /* 0x000fe200078e3cff */
[----:B------:R0:W-:Y:S01]  /*8820*/  UTMALDG.3D.MULTICAST [UR24], [UR4], UR30, desc[UR6] ;  /* 0x00000618040073b4 */ /* 0x0001e2000801181e */
[----:B------:R0:W-:Y:S01]  /*8830*/  UTMALDG.3D.MULTICAST [UR16], [UR44], UR37, desc[UR6] ;  /* 0x000006102c0073b4 */ /* 0x0001e20008011825 */
[----:B------:R0:W-:Y:S02]  /*8840*/  UTMALDG.3D.MULTICAST [UR8], [UR44], UR37, desc[UR6] ;  /* 0x000006082c0073b4 */ /* 0x0001e40008011825 */
[----:B0-----:R-:W-:Y:S05]  /*8850*/  @P1 BRA `(.L_x_170) ;  /* 0xfffffffc00081947 */ /* 0x001fea000383ffff */
.L_x_167:
[----:B------:R-:W-:Y:S05]  /*8860*/  BSYNC B1 ;  /* 0x0000000000017941 */ /* 0x000fea0003800000 */
.L_x_166:
[----:B------:R-:W-:Y:S01]  /*8870*/  LOP3.LUT P1, RZ, R3, 0xff, RZ, 0xc0, !PT ;  /* 0x000000ff03ff7812 */ /* 0x000fe2000782c0ff */
[----:B------:R-:W-:Y:S01]  /*8880*/  IMAD.IADD R9, R8, 0x1, R9 ;  /* 0x0000000108097824 */ /* 0x000fe200078e0209 */
[----:B------:R-:W-:Y:S01]  /*8890*/  IADD3 R16, P2, R16, UR38, RZ ;  /* 0x0000002610107c10 */ /* 0x000fe2000ff5e0ff */
[----:B------:R-:W-:Y:S01]  /*88a0*/  ULDC.64 UR4, c[0x0][0x650] ;  /* 0x0001940000047ab9 */ /* 0x000fe20000000a00 */
[----:B------:R-:W-:Y:S01]  /*88b0*/  BSSY B1, `(.L_x_171) ;  /* 0x000006c000017945 */ /* 0x000fe20003800000 */
[----:B------:R-:W-:Y:S01]  /*88c0*/  IMAD.MOV.U32 R19, RZ, RZ, -0x1 ;  /* 0xffffffffff137424 */ /* 0x000fe200078e00ff */
[----:B------:R-:W-:Y:S01]  /*88d0*/  SHF.R.U32.HI R3, RZ, 0x1, R9 ;  /* 0x00000001ff037819 */ /* 0x000fe20000011609 */
[----:B------:R-:W-:Y:S01]  /*88e0*/  IMAD.MOV.U32 R13, RZ, RZ, -0x1 ;  /* 0xffffffffff0d7424 */ /* 0x000fe200078e00ff */
[----:B------:R-:W-:Y:S01]  /*88f0*/  ISETP.GT.U32.AND P0, PT, R9, 0x1, PT ;  /* 0x000000010900780c */ /* 0x000fe20003f04070 */
[----:B------:R-:W-:Y:S01]  /*8900*/  IMAD.MOV.U32 R6, RZ, RZ, -0x1 ;  /* 0xffffffffff067424 */ /* 0x000fe200078e00ff */
[----:B------:R-:W-:-:S02]  /*8910*/  LOP3.LUT R3, R3, 0x1, RZ, 0xc0, !PT ;  /* 0x0000000103037812 */ /* 0x000fc400078ec0ff */
[----:B------:R-:W-:Y:S01]  /*8920*/  ISETP.LT.U32.AND P0, PT, R8, 0x2, P0 ;  /* 0x000000020800780c */ /* 0x000fe20000701070 */
[----:B------:R-:W0:Y:S01]  /*8930*/  @P1 S2R R5, SR_CgaCtaId ;  /* 0x0000000000051919 */ /* 0x000e220000008800 */
[----:B------:R-:W-:Y:S02]  /*8940*/  @P1 MOV R4, 0x400 ;  /* 0x0000040000041802 */ /* 0x000fe40000000f00 */
[----:B------:R-:W-:Y:S02]  /*8950*/  IADD3.X R17, R17, UR41, RZ, P2, !PT ;  /* 0x0000002911117c10 */ /* 0x000fe400097fe4ff */
[----:B------:R-:W-:Y:S02]  /*8960*/  ISETP.GE.U32.AND P2, PT, R16, UR4, PT ;  /* 0x0000000410007c0c */ /* 0x000fe4000bf46070 */
[----:B------:R-:W-:Y:S02]  /*8970*/  LOP3.LUT R9, R9, 0x1, RZ, 0xc0, !PT ;  /* 0x0000000109097812 */ /* 0x000fe400078ec0ff */
[----:B0-----:R-:W-:-:S04]  /*8980*/  @P1 LEA R4, R5, R4, 0x18 ;  /* 0x0000000405041211 */ /* 0x001fc800078ec0ff */
[----:B------:R0:W-:Y:S01]  /*8990*/  @P1 SYNCS.ARRIVE.TRANS64.A1T0 RZ, [R4+URZ+0x38], RZ ;  /* 0x000038ff04ff19a7 */ /* 0x0001e2000810003f */
[----:B------:R-:W-:Y:S02]  /*89a0*/  ISETP.NE.U32.AND P1, PT, R3, 0x1, PT ;  /* 0x000000010300780c */ /* 0x000fe40003f25070 */
[----:B------:R-:W-:Y:S02]  /*89b0*/  SEL R3, RZ, 0x1, !P0 ;  /* 0x00000001ff037807 */ /* 0x000fe40004000000 */
[----:B------:R-:W-:Y:S02]  /*89c0*/  ISETP.GE.U32.AND.EX P0, PT, R17, UR5, PT, P2 ;  /* 0x0000000511007c0c */ /* 0x000fe4000bf06120 */
[----:B------:R-:W-:-:S04]  /*89d0*/  ISETP.GT.U32.AND P1, PT, R8, 0x1, !P1 ;  /* 0x000000010800780c */ /* 0x000fc80004f24070 */
[----:B0-----:R-:W-:-:S04]  /*89e0*/  SEL R4, RZ, 0x1, !P1 ;  /* 0x00000001ff047807 */ /* 0x001fc80004800000 */
[--C-:B------:R-:W-:Y:S02]  /*89f0*/  LOP3.LUT R10, R4, R10, R3.reuse, 0x96, !PT ;  /* 0x0000000a040a7212 */ /* 0x100fe400078e9603 */
[----:B------:R-:W-:Y:S02]  /*8a00*/  PRMT R4, RZ, 0x7610, R4 ;  /* 0x00007610ff047816 */ /* 0x000fe40000000004 */
[----:B------:R-:W-:Y:S01]  /*8a10*/  PRMT R3, RZ, 0x7610, R3 ;  /* 0x00007610ff037816 */ /* 0x000fe20000000003 */
[----:B------:R-:W-:Y:S06]  /*8a20*/  @P0 BRA `(.L_x_172) ;  /* 0x0000000400500947 */ /* 0x000fec0003800000 */
[----:B------:R-:W0:Y:S01]  /*8a30*/  S2R R15, SR_CTAID.X ;  /* 0x00000000000f7919 */ /* 0x000e220000002500 */
[----:B------:R-:W-:Y:S01]  /*8a40*/  ULDC.64 UR4, c[0x0][0x628] ;  /* 0x00018a0000047ab9 */ /* 0x000fe20000000a00 */
[----:B------:R-:W1:Y:S01]  /*8a50*/  LDC R20, c[0x0][0x144] ;  /* 0x00005100ff147b82 */ /* 0x000e620000000800 */
[----:B------:R-:W-:Y:S01]  /*8a60*/  ISETP.NE.U32.AND P0, PT, RZ, UR4, PT ;  /* 0x00000004ff007c0c */ /* 0x000fe2000bf05070 */
[----:B------:R-:W2:Y:S01]  /*8a70*/  S2R R13, SR_CTAID.Y ;  /* 0x00000000000d7919 */ /* 0x000ea20000002600 */
[----:B------:R-:W-:Y:S01]  /*8a80*/  ULDC UR6, c[0x0][0x150] ;  /* 0x0000540000067ab9 */ /* 0x000fe20000000800 */
[----:B------:R-:W-:Y:S01]  /*8a90*/  ULDC UR7, c[0x0][0x630] ;  /* 0x00018c0000077ab9 */ /* 0x000fe20000000800 */
[----:B------:R-:W-:Y:S01]  /*8aa0*/  ISETP.NE.AND.EX P0, PT, RZ, UR5, PT, P0 ;  /* 0x00000005ff007c0c */ /* 0x000fe2000bf05300 */
[----:B------:R-:W-:Y:S01]  /*8ab0*/  IMAD.MOV.U32 R4, RZ, RZ, R16 ;  /* 0x000000ffff047224 */ /* 0x000fe200078e0010 */
[----:B0-----:R-:W-:-:S05]  /*8ac0*/  I2FP.F32.U32 R5, R15 ;  /* 0x0000000f00057245 */ /* 0x001fca0000201000 */
[----:B------:R-:W-:Y:S01]  /*8ad0*/  FMUL R21, R5, UR6 ;  /* 0x0000000605157c20 */ /* 0x000fe20008400000 */
[----:B------:R-:W-:-:S05]  /*8ae0*/  IMAD.MOV.U32 R5, RZ, RZ, R17 ;  /* 0x000000ffff057224 */ /* 0x000fca00078e0011 */
[----:B--2---:R-:W-:Y:S05]  /*8af0*/  @!P0 BRA `(.L_x_173) ;  /* 0x0000000000288947 */ /* 0x004fea0003800000 */
[----:B------:R-:W-:Y:S02]  /*8b00*/  ULDC UR6, c[0x0][0x634] ;  /* 0x00018d0000067ab9 */ /* 0x000fe40000000800 */
[----:B------:R-:W-:-:S05]  /*8b10*/  IADD3 R5, P0, R16, UR6, RZ ;  /* 0x0000000610057c10 */ /* 0x000fca000ff1e0ff */
[----:B------:R-:W-:-:S04]  /*8b20*/  IMAD.X R19, RZ, RZ, R17, P0 ;  /* 0x000000ffff137224 */ /* 0x000fc800000e0611 */
[----:B------:R-:W-:-:S04]  /*8b30*/  IMAD.WIDE.U32 R6, R19, UR4, RZ ;  /* 0x0000000413067c25 */ /* 0x000fc8000f8e00ff */
[----:B------:R-:W-:-:S04]  /*8b40*/  IMAD.WIDE.U32 R6, P0, R5, UR5, R6 ;  /* 0x0000000505067c25 */ /* 0x000fc8000f800006 */
[----:B------:R-:W-:-:S04]  /*8b50*/  IMAD.WIDE.U32 R4, R5, UR4, RZ ;  /* 0x0000000405047c25 */ /* 0x000fc8000f8e00ff */
[----:B------:R-:W-:Y:S01]  /*8b60*/  IMAD.MOV.U32 R4, RZ, RZ, R7 ;  /* 0x000000ffff047224 */ /* 0x000fe200078e0007 */
[----:B------:R-:W-:Y:S01]  /*8b70*/  IADD3 RZ, P1, R5, R6, RZ ;  /* 0x0000000605ff7210 */ /* 0x000fe20007f3e0ff */
[----:B------:R-:W-:-:S04]  /*8b80*/  IMAD.X R5, RZ, RZ, RZ, P0 ;  /* 0x000000ffff057224 */ /* 0x000fc800000e06ff */
[----:B------:R-:W-:-:S08]  /*8b90*/  IMAD.WIDE.U32.X R4, R19, UR5, R4, P1 ;  /* 0x0000000513047c25 */ /* 0x000fd000088e0404 */
.L_x_173:
[--C-:B------:R-:W-:Y:S01]  /*8ba0*/  SHF.R.U64 R14, R4, UR7, R5.reuse ;  /* 0x00000007040e7c19 */ /* 0x100fe20008001205 */
[----:B------:R-:W0:Y:S01]  /*8bb0*/  F2I.U32.TRUNC.NTZ R21, R21 ;  /* 0x0000001500157305 */ /* 0x000e22000020f000 */
[----:B------:R-:W-:Y:S01]  /*8bc0*/  SHF.R.U32.HI R4, RZ, UR7, R5 ;  /* 0x00000007ff047c19 */ /* 0x000fe20008011605 */
[----:B------:R-:W-:Y:S01]  /*8bd0*/  ULDC.64 UR4, c[0x0][0x620] ;  /* 0x0001880000047ab9 */ /* 0x000fe20000000a00 */
[----:B------:R-:W-:Y:S01]  /*8be0*/  IADD3 R7, P0, RZ, -R14, RZ ;  /* 0x8000000eff077210 */ /* 0x000fe20007f1e0ff */
[----:B------:R-:W-:Y:S01]  /*8bf0*/  ULDC.64 UR6, c[0x0][0x640] ;  /* 0x0001900000067ab9 */ /* 0x000fe20000000a00 */
[----:B------:R-:W2:Y:S03]  /*8c00*/  LDC R22, c[0x0][0x148] ;  /* 0x00005200ff167b82 */ /* 0x000ea60000000800 */
[----:B------:R-:W-:Y:S01]  /*8c10*/  IMAD.X R4, RZ, RZ, ~R4, P0 ;  /* 0x000000ffff047224 */ /* 0x000fe200000e0e04 */
[----:B------:R-:W-:-:S03]  /*8c20*/  ISETP.NE.U32.AND P0, PT, RZ, UR6, PT ;  /* 0x00000006ff007c0c */ /* 0x000fc6000bf05070 */
[----:B------:R-:W-:Y:S01]  /*8c30*/  IMAD R6, R4, UR4, RZ ;  /* 0x0000000404067c24 */ /* 0x000fe2000f8e02ff */
[----:B------:R-:W-:Y:S01]  /*8c40*/  ISETP.NE.AND.EX P0, PT, RZ, UR7, PT, P0 ;  /* 0x00000007ff007c0c */ /* 0x000fe2000bf05300 */
[----:B------:R-:W-:Y:S01]  /*8c50*/  IMAD.WIDE.U32 R4, R7, UR4, R16 ;  /* 0x0000000407047c25 */ /* 0x000fe2000f8e0010 */
[----:B------:R-:W-:-:S03]  /*8c60*/  ULDC UR4, c[0x0][0x618] ;  /* 0x0001860000047ab9 */ /* 0x000fc60000000800 */
[----:B------:R-:W-:Y:S01]  /*8c70*/  IMAD R7, R7, UR5, R6 ;  /* 0x0000000507077c24 */ /* 0x000fe2000f8e0206 */
[----:B------:R-:W-:Y:S01]  /*8c80*/  ULDC UR5, c[0x0][0x154] ;  /* 0x0000550000057ab9 */ /* 0x000fe20000000800 */
[----:B0-----:R-:W-:Y:S02]  /*8c90*/  IMAD.MOV R6, RZ, RZ, -R21 ;  /* 0x000000ffff067224 */ /* 0x001fe400078e0a15 */
[----:B------:R-:W-:Y:S02]  /*8ca0*/  IMAD.IADD R5, R5, 0x1, R7 ;  /* 0x0000000105057824 */ /* 0x000fe400078e0207 */
[----:B-1----:R-:W-:Y:S01]  /*8cb0*/  IMAD R15, R20, R6, R15 ;  /* 0x00000006140f7224 */ /* 0x002fe200078e020f */
[----:B------:R-:W-:Y:S02]  /*8cc0*/  I2FP.F32.U32 R6, R13 ;  /* 0x0000000d00067245 */ /* 0x000fe40000201000 */
[--C-:B------:R-:W-:Y:S02]  /*8cd0*/  SHF.R.U64 R19, R4, UR4, R5.reuse ;  /* 0x0000000404137c19 */ /* 0x100fe40008001205 */
[----:B------:R-:W-:Y:S01]  /*8ce0*/  SHF.R.U32.HI R4, RZ, UR4, R5 ;  /* 0x00000004ff047c19 */ /* 0x000fe20008011605 */
[----:B------:R-:W-:Y:S01]  /*8cf0*/  FMUL R6, R6, UR5 ;  /* 0x0000000506067c20 */ /* 0x000fe20008400000 */
[----:B------:R-:W-:-:S02]  /*8d00*/  ULDC UR4, c[0x0][0x608] ;  /* 0x0001820000047ab9 */ /* 0x000fc40000000800 */
[--C-:B------:R-:W-:Y:S01]  /*8d10*/  SHF.R.U64 R21, R19, UR4, R4.reuse ;  /* 0x0000000413157c19 */ /* 0x100fe20008001204 */
[----:B------:R0:W1:Y:S01]  /*8d20*/  F2I.U32.TRUNC.NTZ R24, R6 ;  /* 0x0000000600187305 */ /* 0x000062000020f000 */
[----:B------:R-:W-:Y:S01]  /*8d30*/  SHF.R.U32.HI R4, RZ, UR4, R4 ;  /* 0x00000004ff047c19 */ /* 0x000fe20008011604 */
[----:B------:R-:W-:-:S03]  /*8d40*/  ULDC UR4, c[0x0][0x658] ;  /* 0x0001960000047ab9 */ /* 0x000fc60000000800 */
[--C-:B------:R-:W-:Y:S02]  /*8d50*/  SHF.R.U64 R20, R21, UR4, R4.reuse ;  /* 0x0000000415147c19 */ /* 0x100fe40008001204 */
[----:B------:R-:W-:-:S03]  /*8d60*/  SHF.R.U32.HI R23, RZ, UR4, R4 ;  /* 0x00000004ff177c19 */ /* 0x000fc60008011604 */
[----:B------:R-:W-:Y:S02]  /*8d70*/  IMAD.MOV.U32 R4, RZ, RZ, R20 ;  /* 0x000000ffff047224 */ /* 0x000fe400078e0014 */
[----:B------:R-:W-:Y:S01]  /*8d80*/  IMAD.MOV.U32 R5, RZ, RZ, R23 ;  /* 0x000000ffff057224 */ /* 0x000fe200078e0017 */
[----:B0-----:R-:W-:Y:S06]  /*8d90*/  @!P0 BRA `(.L_x_174) ;  /* 0x0000000000288947 */ /* 0x001fec0003800000 */
        /* <DEDUP_REMOVED lines=10> */
.L_x_174:
[----:B------:R-:W-:Y:S01]  /*8e40*/  ISETP.NE.AND P0, PT, R2, 0x1, PT ;  /* 0x000000010200780c */ /* 0x000fe20003f05270 */
[----:B------:R-:W-:Y:S01]  /*8e50*/  ULDC UR4, c[0x0][0x648] ;  /* 0x0001920000047ab9 */ /* 0x000fe20000000800 */
[----:B------:R-:W-:Y:S01]  /*8e60*/  LOP3.LUT R21, R21, UR22, RZ, 0xc0, !PT ;  /* 0x0000001615157c12 */ /* 0x000fe2000f8ec0ff */
[----:B-1----:R-:W-:Y:S01]  /*8e70*/  IMAD.MOV R24, RZ, RZ, -R24 ;  /* 0x000000ffff187224 */ /* 0x002fe200078e0a18 */
[----:B------:R-:W-:Y:S01]  /*8e80*/  SHF.R.U64 R4, R4, UR4, R5 ;  /* 0x0000000404047c19 */ /* 0x000fe20008001205 */
[----:B------:R-:W-:Y:S01]  /*8e90*/  ULDC UR4, c[0x0][0x638] ;  /* 0x00018e0000047ab9 */ /* 0x000fe20000000800 */
[----:B------:R-:W-:Y:S01]  /*8ea0*/  LOP3.LUT R19, R19, UR13, RZ, 0xc0, !PT ;  /* 0x0000000d13137c12 */ /* 0x000fe2000f8ec0ff */
[----:B------:R-:W-:Y:S01]  /*8eb0*/  ULDC UR5, c[0x0][0x610] ;  /* 0x0001840000057ab9 */ /* 0x000fe20000000800 */
[----:B------:R-:W-:Y:S02]  /*8ec0*/  IMAD.MOV.U32 R6, RZ, RZ, R14 ;  /* 0x000000ffff067224 */ /* 0x000fe400078e000e */
[----:B------:R-:W-:-:S02]  /*8ed0*/  IMAD.MOV R5, RZ, RZ, -R4 ;  /* 0x000000ffff057224 */ /* 0x000fc400078e0a04 */
[----:B------:R-:W-:Y:S02]  /*8ee0*/  IMAD R4, R4, UR14, R21 ;  /* 0x0000000e04047c24 */ /* 0x000fe4000f8e0215 */
[----:B--2---:R-:W-:Y:S02]  /*8ef0*/  @P0 IMAD R15, R22, R24, R13 ;  /* 0x00000018160f0224 */ /* 0x004fe400078e020d */
[----:B------:R-:W-:Y:S01]  /*8f00*/  IMAD R20, R5, UR4, R20 ;  /* 0x0000000405147c24 */ /* 0x000fe2000f8e0214 */
[----:B------:R-:W-:Y:S01]  /*8f10*/  ULDC UR4, c[0x0][0x600] ;  /* 0x0001800000047ab9 */ /* 0x000fe20000000800 */
[----:B------:R-:W-:Y:S02]  /*8f20*/  IMAD R15, R4, UR5, R15 ;  /* 0x00000005040f7c24 */ /* 0x000fe4000f8e020f */
[----:B------:R-:W-:Y:S02]  /*8f30*/  IMAD R20, R20, UR4, R19 ;  /* 0x0000000414147c24 */ /* 0x000fe4000f8e0213 */
[----:B------:R-:W-:-:S03]  /*8f40*/  IMAD.MOV.U32 R4, RZ, RZ, 0x1 ;  /* 0x00000001ff047424 */ /* 0x000fc600078e00ff */
[----:B------:R-:W-:Y:S02]  /*8f50*/  SEL R13, R20, R15, !P0 ;  /* 0x0000000f140d7207 */ /* 0x000fe40004000000 */
[----:B------:R-:W-:-:S07]  /*8f60*/  SEL R19, R15, R20, !P0 ;  /* 0x000000140f137207 */ /* 0x000fce0004000000 */
.L_x_172:
[----:B------:R-:W-:Y:S05]  /*8f70*/  BSYNC B1 ;  /* 0x0000000000017941 */ /* 0x000fea0003800000 */
.L_x_171:
[----:B------:R-:W-:-:S13]  /*8f80*/  LOP3.LUT P0, RZ, R4, 0xff, RZ, 0xc0, !PT ;  /* 0x000000ff04ff7812 */ /* 0x000fda000780c0ff */
[----:B------:R-:W-:Y:S05]  /*8f90*/  @P0 BRA `(.L_x_175) ;  /* 0xfffffff400000947 */ /* 0x000fea000383ffff */
[----:B------:R-:W-:Y:S05]  /*8fa0*/  BSYNC B0 ;  /* 0x0000000000007941 */ /* 0x000fea0003800000 */
.L_x_164:
[----:B------:R-:W-:-:S03]  /*8fb0*/  UMOV UR4, 0xffffffff ;  /* 0xffffffff00047882 */ /* 0x000fc60000000000 */
[----:B------:R-:W-:Y:S05]  /*8fc0*/  BRA.DIV UR4, `(.L_x_176) ;  /* 0x0000000204cc7947 */ /* 0x000fea000b800000 */
[----:B------:R-:W-:-:S13]  /*8fd0*/  ELECT P6, URZ, PT ;  /* 0x00000000003f782f */ /* 0x000fda00038c0000 */
.L_x_188:
[----:B------:R-:W-:Y:S04]  /*8fe0*/  BSSY B0, `(.L_x_177) ;  /* 0x0000019000007945 */ /* 0x000fe80003800000 */
[----:B------:R-:W-:Y:S05]  /*8ff0*/  @!P6 BRA `(.L_x_178) ;  /* 0x00000000005ce947 */ /* 0x000fea0003800000 */
[----:B------:R-:W-:-:S04]  /*9000*/  LOP3.LUT R18, R18, 0x2, RZ, 0xfc, !PT ;  /* 0x0000000212127812 */ /* 0x000fc800078efcff */
[----:B------:R-:W-:-:S13]  /*9010*/  ISETP.NE.AND P0, PT, R18, 0x3, PT ;  /* 0x000000031200780c */ /* 0x000fda0003f05270 */
[----:B------:R-:W-:Y:S05]  /*9020*/  @!P0 BRA `(.L_x_179) ;  /* 0x0000000000048947 */ /* 0x000fea0003800000 */
[----:B------:R-:W-:Y:S01]  /*9030*/  BPT.TRAP 0x1 ;  /* 0x000000040000795c */ /* 0x000fe20000300000 */
.L_x_179:
[----:B------:R-:W0:Y:S01]  /*9040*/  S2R R3, SR_CgaCtaId ;  /* 0x0000000000037919 */ /* 0x000e220000008800 */
[----:B------:R-:W-:Y:S02]  /*9050*/  MOV R0, 0x400 ;  /* 0x0000040000007802 */ /* 0x000fe40000000f00 */
[----:B------:R-:W-:Y:S02]  /*9060*/  SHF.L.U32 R2, R10, 0x1f, RZ ;  /* 0x0000001f0a027819 */ /* 0x000fe400000006ff */
[----:B0-----:R-:W-:-:S05]  /*9070*/  LEA R0, R3, R0, 0x18 ;  /* 0x0000000003007211 */ /* 0x001fca00078ec0ff */
[----:B------:R-:W-:-:S04]  /*9080*/  VIADD R0, R0, 0x10 ;  /* 0x0000001000007836 */ /* 0x000fc80000000000 */
[C---:B------:R-:W-:Y:S02]  /*9090*/  IMAD R5, R9.reuse, 0x8, R0 ;  /* 0x0000000809057824 */ /* 0x040fe400078e0200 */
[----:B------:R-:W-:Y:S02]  /*90a0*/  VIADD R9, R9, 0x1 ;  /* 0x0000000109097836 */ /* 0x000fe40000000000 */
[----:B------:R-:W0:Y:S03]  /*90b0*/  SYNCS.PHASECHK.TRANS64.TRYWAIT P0, [R5+URZ], R2 ;  /* 0x00000002050075a7 */ /* 0x000e26000800017f */
[----:B------:R-:W-:-:S04]  /*90c0*/  ISETP.NE.AND P1, PT, R9, 0x2, PT ;  /* 0x000000020900780c */ /* 0x000fc80003f25270 */
[----:B------:R-:W-:Y:S02]  /*90d0*/  SEL R3, RZ, 0x1, P1 ;  /* 0x00000001ff037807 */ /* 0x000fe40000800000 */
[----:B------:R-:W-:Y:S02]  /*90e0*/  SEL R9, R9, RZ, P1 ;  /* 0x000000ff09097207 */ /* 0x000fe40000800000 */
[----:B------:R-:W-:Y:S01]  /*90f0*/  LOP3.LUT R3, R10, R3, RZ, 0x3c, !PT ;  /* 0x000000030a037212 */ /* 0x000fe200078e3cff */
[----:B0-----:R-:W-:Y:S06]  /*9100*/  @!P0 BRA `(.L_x_180) ;  /* 0x00000000009c8947 */ /* 0x001fec0003800000 */
.L_x_189:
[----:B------:R-:W-:Y:S01]  /*9110*/  IMAD R9, R9, 0x8, R0 ;  /* 0x0000000809097824 */ /* 0x000fe200078e0200 */
[----:B------:R-:W-:-:S07]  /*9120*/  SHF.L.U32 R0, R3, 0x1f, RZ ;  /* 0x0000001f03007819 */ /* 0x000fce00000006ff */
.L_x_181:
[----:B-1----:R1:W2:Y:S02]  /*9130*/  SYNCS.PHASECHK.TRANS64.TRYWAIT P0, [R9+URZ], R0 ;  /* 0x00000000090075a7 */ /* 0x0022a4000800017f */
[----:B--2---:R-:W-:Y:S05]  /*9140*/  @!P0 NANOSLEEP.SYNCS 0x989680 ;  /* 0x009896800000895d */ /* 0x004fea0003900000 */
[----:B------:R-:W2:Y:S02]  /*9150*/  @!P0 SYNCS.PHASECHK.TRANS64 P0, [R9+URZ], R0 ;  /* 0x00000000090085a7 */ /* 0x000ea4000800007f */
[----:B--2---:R-:W-:Y:S05]  /*9160*/  @!P0 BRA `(.L_x_181) ;  /* 0xfffffffc00f08947 */ /* 0x004fea000383ffff */
.L_x_178:
[----:B------:R-:W-:Y:S05]  /*9170*/  BSYNC B0 ;  /* 0x0000000000007941 */ /* 0x000fea0003800000 */
.L_x_177:
[----:B------:R-:W-:Y:S05]  /*9180*/  EXIT ;  /* 0x000000000000794d */ /* 0x000fea0003800000 */
.L_x_21:
[----:B-1----:R1:W2:Y:S02]  /*9190*/  SYNCS.PHASECHK.TRANS64.TRYWAIT P1, [R3+URZ], R0 ;  /* 0x00000000030075a7 */ /* 0x0022a4000802017f */
[----:B--2---:R-:W-:Y:S05]  /*91a0*/  @!P1 NANOSLEEP.SYNCS 0x989680 ;  /* 0x009896800000995d */ /* 0x004fea0003900000 */
[----:B------:R-:W2:Y:S02]  /*91b0*/  @!P1 SYNCS.PHASECHK.TRANS64 P1, [R3+URZ], R0 ;  /* 0x00000000030095a7 */ /* 0x000ea4000802007f */
[----:B--2---:R-:W-:Y:S05]  /*91c0*/  @!P1 BRA `(.L_x_21) ;  /* 0xfffffffc00f09947 */ /* 0x004fea000383ffff */
[----:B------:R-:W-:Y:S05]  /*91d0*/  BRA `(.L_x_20) ;  /* 0xffffff8400747947 */ /* 0x000fea000383ffff */
.L_x_26:
[----:B-1----:R1:W2:Y:S02]  /*91e0*/  SYNCS.PHASECHK.TRANS64.TRYWAIT P1, [R5+URZ], R4 ;  /* 0x00000004050075a7 */ /* 0x0022a4000802017f */
[----:B--2---:R-:W-:Y:S05]  /*91f0*/  @!P1 NANOSLEEP.SYNCS 0x989680 ;  /* 0x009896800000995d */ /* 0x004fea0003900000 */
[----:B------:R-:W2:Y:S02]  /*9200*/  @!P1 SYNCS.PHASECHK.TRANS64 P1, [R5+URZ], R4 ;  /* 0x00000004050095a7 */ /* 0x000ea4000802007f */
[----:B--2---:R-:W-:Y:S05]  /*9210*/  @!P1 BRA `(.L_x_26) ;  /* 0xfffffffc00f09947 */ /* 0x004fea000383ffff */
[----:B------:R-:W-:Y:S05]  /*9220*/  BRA `(.L_x_25) ;  /* 0xffffff8c00847947 */ /* 0x000fea000383ffff */
.L_x_165:
[----:B------:R-:W-:Y:S01]  /*9230*/  BSSY B1, `(.L_x_182) ;  /* 0x0000006000017945 */ /* 0x000fe20003800000 */
[----:B------:R-:W-:-:S07]  /*9240*/  IMAD.MOV.U32 R15, RZ, RZ, -0x1 ;  /* 0xffffffffff0f7424 */ /* 0x000fce00078e00ff */
[----:B------:R-:W-:Y:S05]  /*9250*/  WARPSYNC.COLLECTIVE R15, `(.L_x_183) ;  /* 0x000000000f0c7348 */ /* 0x000fea0003c00000 */
[----:B------:R-:W-:Y:S02]  /*9260*/  ELECT P6, UR62, PT ;  /* 0x00000000003e782f */ /* 0x000fe400038c0000 */
[----:B------:R-:W-:Y:S01]  /*9270*/  MOV R14, UR62 ;  /* 0x0000003e000e7c02 */ /* 0x000fe20008000f00 */
[----:B------:R-:W-:Y:S10]  /*9280*/  ENDCOLLECTIVE ;  /* 0x000000000000791b */ /* 0x000ff40003800000 */
.L_x_183:
[----:B------:R-:W-:Y:S05]  /*9290*/  BSYNC B1 ;  /* 0x0000000000017941 */ /* 0x000fea0003800000 */
.L_x_182:
[----:B------:R-:W-:Y:S05]  /*92a0*/  BRA `(.L_x_184) ;  /* 0xfffffff000487947 */ /* 0x000fea000383ffff */
.L_x_168:
[----:B-1----:R1:W2:Y:S02]  /*92b0*/  SYNCS.PHASECHK.TRANS64.TRYWAIT P0, [R20+URZ+0x10], R13 ;  /* 0x0000100d140075a7 */ /* 0x0022a4000800017f */
[----:B--2---:R-:W-:Y:S05]  /*92c0*/  @!P0 NANOSLEEP.SYNCS 0x989680 ;  /* 0x009896800000895d */ /* 0x004fea0003900000 */
[----:B------:R-:W2:Y:S02]  /*92d0*/  @!P0 SYNCS.PHASECHK.TRANS64 P0, [R20+URZ+0x10], R13 ;  /* 0x0000100d140085a7 */ /* 0x000ea4000800007f */
[----:B--2---:R-:W-:Y:S05]  /*92e0*/  @!P0 BRA `(.L_x_168) ;  /* 0xfffffffc00f08947 */ /* 0x004fea000383ffff */
[----:B------:R-:W-:Y:S05]  /*92f0*/  BRA `(.L_x_185) ;  /* 0xfffffff000847947 */ /* 0x000fea000383ffff */
.L_x_176:
[----:B------:R-:W-:Y:S01]  /*9300*/  BSSY B0, `(.L_x_186) ;  /* 0x0000006000007945 */ /* 0x000fe20003800000 */
[----:B------:R-:W-:-:S07]  /*9310*/  IMAD.MOV.U32 R15, RZ, RZ, -0x1 ;  /* 0xffffffffff0f7424 */ /* 0x000fce00078e00ff */
[----:B------:R-:W-:Y:S05]  /*9320*/  WARPSYNC.COLLECTIVE R15, `(.L_x_187) ;  /* 0x000000000f0c7348 */ /* 0x000fea0003c00000 */
[----:B------:R-:W-:Y:S02]  /*9330*/  ELECT P6, UR62, PT ;  /* 0x00000000003e782f */ /* 0x000fe400038c0000 */
[----:B------:R-:W-:Y:S01]  /*9340*/  MOV R14, UR62 ;  /* 0x0000003e000e7c02 */ /* 0x000fe20008000f00 */
[----:B------:R-:W-:Y:S10]  /*9350*/  ENDCOLLECTIVE ;  /* 0x000000000000791b */ /* 0x000ff40003800000 */
.L_x_187:
[----:B------:R-:W-:Y:S05]  /*9360*/  BSYNC B0 ;  /* 0x0000000000007941 */ /* 0x000fea0003800000 */
.L_x_186:
[----:B------:R-:W-:Y:S05]  /*9370*/  BRA `(.L_x_188) ;  /* 0xfffffffc00187947 */ /* 0x000fea000383ffff */
.L_x_180:
[----:B0-----:R0:W1:Y:S02]  /*9380*/  SYNCS.PHASECHK.TRANS64.TRYWAIT P0, [R5+URZ], R2 ;  /* 0x00000002050075a7 */ /* 0x001064000800017f */
[----:B-1----:R-:W-:Y:S05]  /*9390*/  @!P0 NANOSLEEP.SYNCS 0x989680 ;  /* 0x009896800000895d */ /* 0x002fea0003900000 */
[----:B------:R-:W1:Y:S02]  /*93a0*/  @!P0 SYNCS.PHASECHK.TRANS64 P0, [R5+URZ], R2 ;  /* 0x00000002050085a7 */ /* 0x000e64000800007f */
[----:B-1----:R-:W-:Y:S05]  /*93b0*/  @!P0 BRA `(.L_x_180) ;  /* 0xfffffffc00f08947 */ /* 0x002fea000383ffff */
[----:B------:R-:W-:Y:S05]  /*93c0*/  BRA `(.L_x_189) ;  /* 0xfffffffc00507947 */ /* 0x000fea000383ffff */
.L_x_190:
[----:B------:R-:W-:-:S00]  /*93d0*/  BRA `(.L_x_190) ;  /* 0xfffffffc00fc7947 */ /* 0x000fc0000383ffff */
[----:B------:R-:W-:-:S00]  /*93e0*/  NOP ;  /* 0x0000000000007918 */ /* 0x000fc00000000000 */
        /* <DEDUP_REMOVED lines=9> */
.L_x_191:


//--------------------- .nv.global.init           --------------------------
	.section	.nv.global.init,"aw",@progbits
.nv.global.init:
	.type		$str$22,@object
	.size		$str$22,($str$23 - $str$22)
$str$22:
        /*0000*/ 	.byte	0x6b, 0x5f, 0x74, 0x69, 0x6c, 0x65, 0x5f, 0x63, 0x6f, 0x75, 0x6e, 0x74, 0x20, 0x3e, 0x3d, 0x20
        /*0010*/ 	.byte	0x31, 0x00
	.type		$str$23,@object
	.size		$str$23,(__unnamed_1 - $str$23)
$str$23:
        /*0012*/ 	.byte	0x2f, 0x74, 0x6d, 0x70, 0x2f, 0x63, 0x75, 0x74, 0x6c, 0x61, 0x73, 0x73, 0x5f, 0x73, 0x77, 0x65
        /*0022*/ 	.byte	0x65, 0x70, 0x5f, 0x73, 0x72, 0x63, 0x2f, 0x69, 0x6e, 0x63, 0x6c, 0x75, 0x64, 0x65, 0x2f, 0x63
        /*0032*/ 	.byte	0x75, 0x74, 0x6c, 0x61, 0x73, 0x73, 0x2f, 0x67, 0x65, 0x6d, 0x6d, 0x2f, 0x63, 0x6f, 0x6c, 0x6c
        /*0042*/ 	.byte	0x65, 0x63, 0x74, 0x69, 0x76, 0x65, 0x2f, 0x73, 0x6d, 0x39, 0x30, 0x5f, 0x6d, 0x6d, 0x61, 0x5f
        /*0052*/ 	.byte	0x74, 0x6d, 0x61, 0x5f, 0x67, 0x6d, 0x6d, 0x61, 0x5f, 0x73, 0x73, 0x5f, 0x77, 0x61, 0x72, 0x70
        /*0062*/ 	.byte	0x73, 0x70, 0x65, 0x63, 0x69, 0x61, 0x6c, 0x69, 0x7a, 0x65, 0x64, 0x2e, 0x68, 0x70, 0x70, 0x00
	.type		__unnamed_1,@object
	.size		__unnamed_1,(.L_0 - __unnamed_1)
__unnamed_1:
        /*0072*/ 	.byte	0x76, 0x6f, 0x69, 0x64, 0x20, 0x63, 0x75, 0x74, 0x6c, 0x61, 0x73, 0x73, 0x3a, 0x3a, 0x67, 0x65
        /* <DEDUP_REMOVED lines=180> */
        /*0bc2*/ 	.byte	0x74, 0x65, 0x3a, 0x3a, 0x69, 0x64, 0x65, 0x6e, 0x74, 0x69, 0x74, 0x79, 0x5d, 0x00
.L_0:


//--------------------- .nv.shared._ZN7cutlass13device_kernelINS_4gemm6kernel13GemmUniversalIN4cute5tupleIJiiiiEEENS1_10collective13CollectiveMmaINS1_34MainloopSm90TmaGmmaWarpSpecializedILi2ENS5_IJNS4_1CILi2EEESB_NSA_ILi1EEEEEENS1_35KernelTmaWarpSpecializedCooperativeEEENS5_IJNSA_ILi256EEENSA_ILi64EEENSA_ILi128EEEEEENS_6half_tENS5_IJlSC_lEEESK_SL_NS4_8TiledMMAINS4_8MMA_AtomIJNS4_4SM904GMMA25MMA_64x64x16_F32F16F16_SSILNSP_5MajorE0ELSR_0ELNSP_7ScaleInE1ELSS_1EEEEEENS4_6LayoutINS5_IJSB_SC_SC_EEENS5_IJSC_NSA_ILi0EEESX_EEEEENS5_IJNS4_10UnderscoreES10_S10_EEEEENS4_23SM90_TMA_LOAD_MULTICASTENS4_14ComposedLayoutINS4_7SwizzleILi3ELi4ELi3EEENS4_18smem_ptr_flag_bitsILi16EEENSV_INS5_IJNSA_ILi8EEESH_EEENS5_IJSH_SC_EEEEEEEvNS4_8identityES13_S1D_vS1E_EENS_8epilogue10collective6detail29Sm90TmaWarpSpecializedAdapterINS1H_15DefaultEpilogueISK_SL_SL_NS1G_6thread17LinearCombinationISK_Li1EffLNS1L_9ScaleType4KindE0ELNS_15FloatRoundStyleE2ESK_EENS1_15EpilogueDefaultEEEEEvvEEEEvNT_6ParamsE --------------------------
	.section	.nv.shared._ZN7cutlass13device_kernelINS_4gemm6kernel13GemmUniversalIN4cute5tupleIJiiiiEEENS1_10collective13CollectiveMmaINS1_34MainloopSm90TmaGmmaWarpSpecializedILi2ENS5_IJNS4_1CILi2EEESB_NSA_ILi1EEEEEENS1_35KernelTmaWarpSpecializedCooperativeEEENS5_IJNSA_ILi256EEENSA_ILi64EEENSA_ILi128EEEEEENS_6half_tENS5_IJlSC_lEEESK_SL_NS4_8TiledMMAINS4_8MMA_AtomIJNS4_4SM904GMMA25MMA_64x64x16_F32F16F16_SSILNSP_5MajorE0ELSR_0ELNSP_7ScaleInE1ELSS_1EEEEEENS4_6LayoutINS5_IJSB_SC_SC_EEENS5_IJSC_NSA_ILi0EEESX_EEEEENS5_IJNS4_10UnderscoreES10_S10_EEEEENS4_23SM90_TMA_LOAD_MULTICASTENS4_14ComposedLayoutINS4_7SwizzleILi3ELi4ELi3EEENS4_18smem_ptr_flag_bitsILi16EEENSV_INS5_IJNSA_ILi8EEESH_EEENS5_IJSH_SC_EEEEEEEvNS4_8identityES13_S1D_vS1E_EENS_8epilogue10collective6detail29Sm90TmaWarpSpecializedAdapterINS1H_15DefaultEpilogueISK_SL_SL_NS1G_6thread17LinearCombinationISK_Li1EffLNS1L_9ScaleType4KindE0ELNS_15FloatRoundStyleE2ESK_EENS1_15EpilogueDefaultEEEEEvvEEEEvNT_6ParamsE,"aw",@nobits
	.sectionflags	@""
	.align	16
	.zero		1024


//--------------------- .nv.shared.reserved.0     --------------------------
	.section	.nv.shared.reserved.0,"aw",@nobits
	.weak		__nv_reservedSMEM_offset_0_alias
	.size		__nv_reservedSMEM_offset_0_alias, 0, 0
	.other		__nv_reservedSMEM_offset_0_alias,@"STO_CUDA_RESERVED_SHARED STV_DEFAULT"
__nv_reservedSMEM_offset_0_alias:
	.zero		0


//--------------------- .nv.global                --------------------------
	.section	.nv.global,"aw",@nobits
.nv.global:
	.type		_ZN40_INTERNAL_57785fa7_4_k_cu_1a1b44be_348294cute1_E,@object
	.size		_ZN40_INTERNAL_57785fa7_4_k_cu_1a1b44be_348294cute1_E,(_ZN40_INTERNAL_57785fa7_4_k_cu_1a1b44be_348294cuda3std3__45__cpo6cbeginE - _ZN40_INTERNAL_57785fa7_4_k_cu_1a1b44be_348294cute1_E)
_ZN40_INTERNAL_57785fa7_4_k_cu_1a1b44be_348294cute1_E:
	.zero		1
	.type		_ZN40_INTERNAL_57785fa7_4_k_cu_1a1b44be_348294cuda3std3__45__cpo6cbeginE,@object
	.size		_ZN40_INTERNAL_57785fa7_4_k_cu_1a1b44be_348294cuda3std3__45__cpo6cbeginE,(_ZN40_INTERNAL_57785fa7_4_k_cu_1a1b44be_348294cuda3std3__48in_placeE - _ZN40_INTERNAL_57785fa7_4_k_cu_1a1b44be_348294cuda3std3__45__cpo6cbeginE)
_ZN40_INTERNAL_57785fa7_4_k_cu_1a1b44be_348294cuda3std3__45__cpo6cbeginE:
	.zero		1
	.type		_ZN40_INTERNAL_57785fa7_4_k_cu_1a1b44be_348294cuda3std3__48in_placeE,@object
	.size		_ZN40_INTERNAL_57785fa7_4_k_cu_1a1b44be_348294cuda3std3__48in_placeE,(_ZN40_INTERNAL_57785fa7_4_k_cu_1a1b44be_348294cuda3std6ranges3__45__cpo9iter_moveE - _ZN40_INTERNAL_57785fa7_4_k_cu_1a1b44be_348294cuda3std3__48in_placeE)
_ZN40_INTERNAL_57785fa7_4_k_cu_1a1b44be_348294cuda3std3__48in_placeE:
	.zero		1
	.type		_ZN40_INTERNAL_57785fa7_4_k_cu_1a1b44be_348294cuda3std6ranges3__45__cpo9iter_moveE,@object
	.size		_ZN40_INTERNAL_57785fa7_4_k_cu_1a1b44be_348294cuda3std6ranges3__45__cpo9iter_moveE,(_ZN40_INTERNAL_57785fa7_4_k_cu_1a1b44be_348294cuda3std3__45__cpo5beginE - _ZN40_INTERNAL_57785fa7_4_k_cu_1a1b44be_348294cuda3std6ranges3__45__cpo9iter_moveE)
_ZN40_INTERNAL_57785fa7_4_k_cu_1a1b44be_348294cuda3std6ranges3__45__cpo9iter_moveE:
	.zero		1
	.type		_ZN40_INTERNAL_57785fa7_4_k_cu_1a1b44be_348294cuda3std3__45__cpo5beginE,@object
	.size		_ZN40_INTERNAL_57785fa7_4_k_cu_1a1b44be_348294cuda3std3__45__cpo5beginE,(_ZN40_INTERNAL_57785fa7_4_k_cu_1a1b44be_348294cuda3std3__442_GLOBAL__N__57785fa7_4_k_cu_1a1b44be_348296ignoreE - _ZN40_INTERNAL_57785fa7_4_k_cu_1a1b44be_348294cuda3std3__45__cpo5beginE)
_ZN40_INTERNAL_57785fa7_4_k_cu_1a1b44be_348294cuda3std3__45__cpo5beginE:
	.zero		1
	.type		_ZN40_INTERNAL_57785fa7_4_k_cu_1a1b44be_348294cuda3std3__442_GLOBAL__N__57785fa7_4_k_cu_1a1b44be_348296ignoreE,@object
	.size		_ZN40_INTERNAL_57785fa7_4_k_cu_1a1b44be_348294cuda3std3__442_GLOBAL__N__57785fa7_4_k_cu_1a1b44be_348296ignoreE,(_ZN40_INTERNAL_57785fa7_4_k_cu_1a1b44be_348294cute7productE - _ZN40_INTERNAL_57785fa7_4_k_cu_1a1b44be_348294cuda3std3__442_GLOBAL__N__57785fa7_4_k_cu_1a1b44be_348296ignoreE)
_ZN40_INTERNAL_57785fa7_4_k_cu_1a1b44be_348294cuda3std3__442_GLOBAL__N__57785fa7_4_k_cu_1a1b44be_348296ignoreE:
	.zero		1
	.type		_ZN40_INTERNAL_57785fa7_4_k_cu_1a1b44be_348294cute7productE,@object
	.size		_ZN40_INTERNAL_57785fa7_4_k_cu_1a1b44be_348294cute7productE,(_ZN40_INTERNAL_57785fa7_4_k_cu_1a1b44be_348294cuda3std3__45__cpo3endE - _ZN40_INTERNAL_57785fa7_4_k_cu_1a1b44be_348294cute7productE)
_ZN40_INTERNAL_57785fa7_4_k_cu_1a1b44be_348294cute7productE:
	.zero		1
	.type		_ZN40_INTERNAL_57785fa7_4_k_cu_1a1b44be_348294cuda3std3__45__cpo3endE,@object
	.size		_ZN40_INTERNAL_57785fa7_4_k_cu_1a1b44be_348294cuda3std3__45__cpo3endE,(_ZN40_INTERNAL_57785fa7_4_k_cu_1a1b44be_348294cuda3std3__419piecewise_constructE - _ZN40_INTERNAL_57785fa7_4_k_cu_1a1b44be_348294cuda3std3__45__cpo3endE)
_ZN40_INTERNAL_57785fa7_4_k_cu_1a1b44be_348294cuda3std3__45__cpo3endE:
	.zero		1
	.type		_ZN40_INTERNAL_57785fa7_4_k_cu_1a1b44be_348294cuda3std3__419piecewise_constructE,@object
	.size		_ZN40_INTERNAL_57785fa7_4_k_cu_1a1b44be_348294cuda3std3__419piecewise_constructE,(_ZN40_INTERNAL_57785fa7_4_k_cu_1a1b44be_348294cuda3std3__45__cpo4cendE - _ZN40_INTERNAL_57785fa7_4_k_cu_1a1b44be_348294cuda3std3__419piecewise_constructE)
_ZN40_INTERNAL_57785fa7_4_k_cu_1a1b44be_348294cuda3std3__419piecewise_constructE:
	.zero		1
	.type		_ZN40_INTERNAL_57785fa7_4_k_cu_1a1b44be_348294cuda3std3__45__cpo4cendE,@object
	.size		_ZN40_INTERNAL_57785fa7_4_k_cu_1a1b44be_348294cuda3std3__45__cpo4cendE,(_ZN40_INTERNAL_57785fa7_4_k_cu_1a1b44be_348294cuda3std6ranges3__45__cpo4swapE - _ZN40_INTERNAL_57785fa7_4_k_cu_1a1b44be_348294cuda3std3__45__cpo4cendE)
_ZN40_INTERNAL_57785fa7_4_k_cu_1a1b44be_348294cuda3std3__45__cpo4cendE:
	.zero		1
	.type		_ZN40_INTERNAL_57785fa7_4_k_cu_1a1b44be_348294cuda3std6ranges3__45__cpo4swapE,@object
	.size		_ZN40_INTERNAL_57785fa7_4_k_cu_1a1b44be_348294cuda3std6ranges3__45__cpo4swapE,(.L_8 - _ZN40_INTERNAL_57785fa7_4_k_cu_1a1b44be_348294cuda3std6ranges3__45__cpo4swapE)
_ZN40_INTERNAL_57785fa7_4_k_cu_1a1b44be_348294cuda3std6ranges3__45__cpo4swapE:
	.zero		1
.L_8:


//--------------------- .nv.constant0._ZN7cutlass13device_kernelINS_4gemm6kernel13GemmUniversalIN4cute5tupleIJiiiiEEENS1_10collective13CollectiveMmaINS1_34MainloopSm90TmaGmmaWarpSpecializedILi2ENS5_IJNS4_1CILi2EEESB_NSA_ILi1EEEEEENS1_35KernelTmaWarpSpecializedCooperativeEEENS5_IJNSA_ILi256EEENSA_ILi64EEENSA_ILi128EEEEEENS_6half_tENS5_IJlSC_lEEESK_SL_NS4_8TiledMMAINS4_8MMA_AtomIJNS4_4SM904GMMA25MMA_64x64x16_F32F16F16_SSILNSP_5MajorE0ELSR_0ELNSP_7ScaleInE1ELSS_1EEEEEENS4_6LayoutINS5_IJSB_SC_SC_EEENS5_IJSC_NSA_ILi0EEESX_EEEEENS5_IJNS4_10UnderscoreES10_S10_EEEEENS4_23SM90_TMA_LOAD_MULTICASTENS4_14ComposedLayoutINS4_7SwizzleILi3ELi4ELi3EEENS4_18smem_ptr_flag_bitsILi16EEENSV_INS5_IJNSA_ILi8EEESH_EEENS5_IJSH_SC_EEEEEEEvNS4_8identityES13_S1D_vS1E_EENS_8epilogue10collective6detail29Sm90TmaWarpSpecializedAdapterINS1H_15DefaultEpilogueISK_SL_SL_NS1G_6thread17LinearCombinationISK_Li1EffLNS1L_9ScaleType4KindE0ELNS_15FloatRoundStyleE2ESK_EENS1_15EpilogueDefaultEEEEEvvEEEEvNT_6ParamsE --------------------------
	.section	.nv.constant0._ZN7cutlass13device_kernelINS_4gemm6kernel13GemmUniversalIN4cute5tupleIJiiiiEEENS1_10collective13CollectiveMmaINS1_34MainloopSm90TmaGmmaWarpSpecializedILi2ENS5_IJNS4_1CILi2EEESB_NSA_ILi1EEEEEENS1_35KernelTmaWarpSpecializedCooperativeEEENS5_IJNSA_ILi256EEENSA_ILi64EEENSA_ILi128EEEEEENS_6half_tENS5_IJlSC_lEEESK_SL_NS4_8TiledMMAINS4_8MMA_AtomIJNS4_4SM904GMMA25MMA_64x64x16_F32F16F16_SSILNSP_5MajorE0ELSR_0ELNSP_7ScaleInE1ELSS_1EEEEEENS4_6LayoutINS5_IJSB_SC_SC_EEENS5_IJSC_NSA_ILi0EEESX_EEEEENS5_IJNS4_10UnderscoreES10_S10_EEEEENS4_23SM90_TMA_LOAD_MULTICASTENS4_14ComposedLayoutINS4_7SwizzleILi3ELi4ELi3EEENS4_18smem_ptr_flag_bitsILi16EEENSV_INS5_IJNSA_ILi8EEESH_EEENS5_IJSH_SC_EEEEEEEvNS4_8identityES13_S1D_vS1E_EENS_8epilogue10collective6detail29Sm90TmaWarpSpecializedAdapterINS1H_15DefaultEpilogueISK_SL_SL_NS1G_6thread17LinearCombinationISK_Li1EffLNS1L_9ScaleType4KindE0ELNS_15FloatRoundStyleE2ESK_EENS1_15EpilogueDefaultEEEEEvvEEEEvNT_6ParamsE,"a",@progbits
	.sectionflags	@""
	.align	4
.nv.constant0._ZN7cutlass13device_kernelINS_4gemm6kernel13GemmUniversalIN4cute5tupleIJiiiiEEENS1_10collective13CollectiveMmaINS1_34MainloopSm90TmaGmmaWarpSpecializedILi2ENS5_IJNS4_1CILi2EEESB_NSA_ILi1EEEEEENS1_35KernelTmaWarpSpecializedCooperativeEEENS5_IJNSA_ILi256EEENSA_ILi64EEENSA_ILi128EEEEEENS_6half_tENS5_IJlSC_lEEESK_SL_NS4_8TiledMMAINS4_8MMA_AtomIJNS4_4SM904GMMA25MMA_64x64x16_F32F16F16_SSILNSP_5MajorE0ELSR_0ELNSP_7ScaleInE1ELSS_1EEEEEENS4_6LayoutINS5_IJSB_SC_SC_EEENS5_IJSC_NSA_ILi0EEESX_EEEEENS5_IJNS4_10UnderscoreES10_S10_EEEEENS4_23SM90_TMA_LOAD_MULTICASTENS4_14ComposedLayoutINS4_7SwizzleILi3ELi4ELi3EEENS4_18smem_ptr_flag_bitsILi16EEENSV_INS5_IJNSA_ILi8EEESH_EEENS5_IJSH_SC_EEEEEEEvNS4_8identityES13_S1D_vS1E_EENS_8epilogue10collective6detail29Sm90TmaWarpSpecializedAdapterINS1H_15DefaultEpilogueISK_SL_SL_NS1G_6thread17LinearCombinationISK_Li1EffLNS1L_9ScaleType4KindE0ELNS_15FloatRoundStyleE2ESK_EENS1_15EpilogueDefaultEEEEEvvEEEEvNT_6ParamsE:
	.zero		1664


//--------------------- SYMBOLS --------------------------

	.type		.nv.reservedSmem.offset0,@object
	.size		.nv.reservedSmem.offset0,0x4
	.type		__assertfail,@function
